def matmul_kernel(
    a_ptr,
    b_ptr,
    c_ptr,
    M,
    N,
    K,
    stride_am,
    stride_ak,
    stride_bk,
    stride_bn,
    stride_cm,
    stride_cn,
    BLOCK_M: tl.constexpr,
    BLOCK_N: tl.constexpr,
    BLOCK_K: tl.constexpr,
    GROUP_M: tl.constexpr,
):
    pid = tl.program_id(axis=0)
    num_pid_m = tl.cdiv(M, BLOCK_M)
    num_pid_n = tl.cdiv(N, BLOCK_N)
    num_pid_in_group = GROUP_M * num_pid_n
    group_id = pid // num_pid_in_group
    first_pid_m = group_id * GROUP_M
    group_size_m = min(num_pid_m - first_pid_m, GROUP_M)
    pid_m = first_pid_m + ((pid % num_pid_in_group) % group_size_m)
    pid_n = (pid % num_pid_in_group) // group_size_m

    offs_am = (pid_m * BLOCK_M + tl.arange(0, BLOCK_M)) % M
    offs_bn = (pid_n * BLOCK_N + tl.arange(0, BLOCK_N)) % N
    offs_k = tl.arange(0, BLOCK_K)
    a_ptrs = a_ptr + offs_am[:, None] * stride_am + offs_k[None, :] * stride_ak
    b_ptrs = b_ptr + offs_k[:, None] * stride_bk + offs_bn[None, :] * stride_bn

    acc = tl.zeros((BLOCK_M, BLOCK_N), dtype=tl.float32)
    for kk in range(0, tl.cdiv(K, BLOCK_K)):
        a = tl.load(a_ptrs, mask=offs_k[None, :] < K - kk * BLOCK_K, other=0.0)
        b = tl.load(b_ptrs, mask=offs_k[:, None] < K - kk * BLOCK_K, other=0.0)
        acc = tl.dot(a, b, acc)
        a_ptrs += BLOCK_K * stride_ak
        b_ptrs += BLOCK_K * stride_bk

    c = acc.to(c_ptr.dtype.element_ty)
    offs_cm = pid_m * BLOCK_M + tl.arange(0, BLOCK_M)
    offs_cn = pid_n * BLOCK_N + tl.arange(0, BLOCK_N)
    c_ptrs = c_ptr + offs_cm[:, None] * stride_cm + offs_cn[None, :] * stride_cn
    mask = (offs_cm[:, None] < M) & (offs_cn[None, :] < N)
    tl.store(c_ptrs, c, mask=mask)

# config = {"BLOCK_K": 32, "BLOCK_M": 256, "BLOCK_N": 64, "GROUP_M": 8, "arch": "sm_80", "dtype": "bf16", "num_ctas": 1, "num_stages": 3, "num_warps": 16}
# arch = sm_80


// ===== COMPILED SASS (sm_80) =====

	.target	sm_80

	.elftype	@"ET_EXEC"


//--------------------- .note.nv.tkinfo           --------------------------
	.section	.note.nv.tkinfo,"",@"SHT_NOTE"
	.sectionflags	@"SHF_NOTE_NV_TKINFO"
	.tkinfo
        /*0018*/ 	.word	0x00000002
        /*0030*/ 	.string	""
        /*0030*/ 	.string	"ptxas"
        /*0030*/ 	.string	"Cuda compilation tools, release 13.0, V13.0.88"
        /*0030*/ 	.string	"Build cuda_13.0.r13.0/compiler.36424714_0"
        /*0030*/ 	.string	"-v  -suppress-debug-info  -lineinfo  -arch sm_80 "



//--------------------- .note.nv.cuinfo           --------------------------
	.section	.note.nv.cuinfo,"",@"SHT_NOTE"
	.sectionflags	@"SHF_NOTE_NV_CUINFO"
        /*0018*/ 	.short	0x0002
        /*001a*/ 	.short	0x0050
        /*001c*/ 	.short	0x0082
	.zero		2


//--------------------- .nv.info                  --------------------------
	.section	.nv.info,"",@"SHT_CUDA_INFO"
	.align	4


	//----- nvinfo : EIATTR_REGCOUNT
	.align		4
        /*0000*/ 	.byte	0x04, 0x2f
        /*0002*/ 	.short	(.L_1 - .L_0)
	.align		4
.L_0:
        /*0004*/ 	.word	index@(matmul_kernel)
        /*0008*/ 	.word	0x00000080


	//----- nvinfo : EIATTR_FRAME_SIZE
	.align		4
.L_1:
        /*000c*/ 	.byte	0x04, 0x11
        /*000e*/ 	.short	(.L_3 - .L_2)
	.align		4
.L_2:
        /*0010*/ 	.word	index@(matmul_kernel)
        /*0014*/ 	.word	0x00000000


	//----- nvinfo : EIATTR_MIN_STACK_SIZE
	.align		4
.L_3:
        /*0018*/ 	.byte	0x04, 0x12
        /*001a*/ 	.short	(.L_5 - .L_4)
	.align		4
.L_4:
        /*001c*/ 	.word	index@(matmul_kernel)
        /*0020*/ 	.word	0x00000000
.L_5:


//--------------------- .nv.info.matmul_kernel    --------------------------
	.section	.nv.info.matmul_kernel,"",@"SHT_CUDA_INFO"
	.sectionflags	@""
	.align	4


	//----- nvinfo : EIATTR_CUDA_API_VERSION
	.align		4
        /*0000*/ 	.byte	0x04, 0x37
        /*0002*/ 	.short	(.L_7 - .L_6)
.L_6:
        /*0004*/ 	.word	0x00000082


	//----- nvinfo : EIATTR_SW2861232_WAR
	.align		4
.L_7:
        /*0008*/ 	.byte	0x01, 0x35
	.zero		2


	//----- nvinfo : EIATTR_PARAM_CBANK
	.align		4
        /*000c*/ 	.byte	0x04, 0x0a
        /*000e*/ 	.short	(.L_9 - .L_8)
	.align		4
.L_8:
        /*0010*/ 	.word	index@(.nv.constant0.matmul_kernel)
        /*0014*/ 	.short	0x0160
        /*0016*/ 	.short	0x0050


	//----- nvinfo : EIATTR_CBANK_PARAM_SIZE
	.align		4
.L_9:
        /*0018*/ 	.byte	0x03, 0x19
        /*001a*/ 	.short	0x0050


	//----- nvinfo : EIATTR_KPARAM_INFO
	.align		4
        /*001c*/ 	.byte	0x04, 0x17
        /*001e*/ 	.short	(.L_11 - .L_10)
.L_10:
        /*0020*/ 	.word	0x00000000
        /*0024*/ 	.short	0x000d
        /*0026*/ 	.short	0x0048
        /*0028*/ 	.byte	0x00, 0xf4, 0x21, 0x00


	//----- nvinfo : EIATTR_KPARAM_INFO
	.align		4
.L_11:
        /*002c*/ 	.byte	0x04, 0x17
        /*002e*/ 	.short	(.L_13 - .L_12)
.L_12:
        /*0030*/ 	.word	0x00000000
        /*0034*/ 	.short	0x000c
        /*0036*/ 	.short	0x0040
        /*0038*/ 	.byte	0x00, 0xf4, 0x21, 0x00


	//----- nvinfo : EIATTR_KPARAM_INFO
	.align		4
.L_13:
        /*003c*/ 	.byte	0x04, 0x17
        /*003e*/ 	.short	(.L_15 - .L_14)
.L_14:
        /*0040*/ 	.word	0x00000000
        /*0044*/ 	.short	0x000b
        /*0046*/ 	.short	0x0038
        /*0048*/ 	.byte	0x00, 0xf0, 0x11, 0x00


	//----- nvinfo : EIATTR_KPARAM_INFO
	.align		4
.L_15:
        /*004c*/ 	.byte	0x04, 0x17
        /*004e*/ 	.short	(.L_17 - .L_16)
.L_16:
        /*0050*/ 	.word	0x00000000
        /*0054*/ 	.short	0x000a
        /*0056*/ 	.short	0x0034
        /*0058*/ 	.byte	0x00, 0xf0, 0x11, 0x00


	//----- nvinfo : EIATTR_KPARAM_INFO
	.align		4
.L_17:
        /*005c*/ 	.byte	0x04, 0x17
        /*005e*/ 	.short	(.L_19 - .L_18)
.L_18:
        /*0060*/ 	.word	0x00000000
        /*0064*/ 	.short	0x0009
        /*0066*/ 	.short	0x0030
        /*0068*/ 	.byte	0x00, 0xf0, 0x11, 0x00


	//----- nvinfo : EIATTR_KPARAM_INFO
	.align		4
.L_19:
        /*006c*/ 	.byte	0x04, 0x17
        /*006e*/ 	.short	(.L_21 - .L_20)
.L_20:
        /*0070*/ 	.word	0x00000000
        /*0074*/ 	.short	0x0008
        /*0076*/ 	.short	0x002c
        /*0078*/ 	.byte	0x00, 0xf0, 0x11, 0x00


	//----- nvinfo : EIATTR_KPARAM_INFO
	.align		4
.L_21:
        /*007c*/ 	.byte	0x04, 0x17
        /*007e*/ 	.short	(.L_23 - .L_22)
.L_22:
        /*0080*/ 	.word	0x00000000
        /*0084*/ 	.short	0x0007
        /*0086*/ 	.short	0x0028
        /*0088*/ 	.byte	0x00, 0xf0, 0x11, 0x00


	//----- nvinfo : EIATTR_KPARAM_INFO
	.align		4
.L_23:
        /*008c*/ 	.byte	0x04, 0x17
        /*008e*/ 	.short	(.L_25 - .L_24)
.L_24:
        /*0090*/ 	.word	0x00000000
        /*0094*/ 	.short	0x0006
        /*0096*/ 	.short	0x0024
        /*0098*/ 	.byte	0x00, 0xf0, 0x11, 0x00


	//----- nvinfo : EIATTR_KPARAM_INFO
	.align		4
.L_25:
        /*009c*/ 	.byte	0x04, 0x17
        /*009e*/ 	.short	(.L_27 - .L_26)
.L_26:
        /*00a0*/ 	.word	0x00000000
        /*00a4*/ 	.short	0x0005
        /*00a6*/ 	.short	0x0020
        /*00a8*/ 	.byte	0x00, 0xf0, 0x11, 0x00


	//----- nvinfo : EIATTR_KPARAM_INFO
	.align		4
.L_27:
        /*00ac*/ 	.byte	0x04, 0x17
        /*00ae*/ 	.short	(.L_29 - .L_28)
.L_28:
        /*00b0*/ 	.word	0x00000000
        /*00b4*/ 	.short	0x0004
        /*00b6*/ 	.short	0x001c
        /*00b8*/ 	.byte	0x00, 0xf0, 0x11, 0x00


	//----- nvinfo : EIATTR_KPARAM_INFO
	.align		4
.L_29:
        /*00bc*/ 	.byte	0x04, 0x17
        /*00be*/ 	.short	(.L_31 - .L_30)
.L_30:
        /*00c0*/ 	.word	0x00000000
        /*00c4*/ 	.short	0x0003
        /*00c6*/ 	.short	0x0018
        /*00c8*/ 	.byte	0x00, 0xf0, 0x11, 0x00


	//----- nvinfo : EIATTR_KPARAM_INFO
	.align		4
.L_31:
        /*00cc*/ 	.byte	0x04, 0x17
        /*00ce*/ 	.short	(.L_33 - .L_32)
.L_32:
        /*00d0*/ 	.word	0x00000000
        /*00d4*/ 	.short	0x0002
        /*00d6*/ 	.short	0x0010
        /*00d8*/ 	.byte	0x00, 0xf4, 0x21, 0x00


	//----- nvinfo : EIATTR_KPARAM_INFO
	.align		4
.L_33:
        /*00dc*/ 	.byte	0x04, 0x17
        /*00de*/ 	.short	(.L_35 - .L_34)
.L_34:
        /*00e0*/ 	.word	0x00000000
        /*00e4*/ 	.short	0x0001
        /*00e6*/ 	.short	0x0008
        /*00e8*/ 	.byte	0x00, 0xf4, 0x21, 0x00


	//----- nvinfo : EIATTR_KPARAM_INFO
	.align		4
.L_35:
        /*00ec*/ 	.byte	0x04, 0x17
        /*00ee*/ 	.short	(.L_37 - .L_36)
.L_36:
        /*00f0*/ 	.word	0x00000000
        /*00f4*/ 	.short	0x0000
        /*00f6*/ 	.short	0x0000
        /*00f8*/ 	.byte	0x00, 0xf4, 0x21, 0x00


	//----- nvinfo : EIATTR_MAXREG_COUNT
	.align		4
.L_37:
        /*00fc*/ 	.byte	0x03, 0x1b
        /*00fe*/ 	.short	0x0080


	//----- nvinfo : EIATTR_NUM_BARRIERS
	.align		4
        /*0100*/ 	.byte	0x02, 0x4c
        /*0102*/ 	.byte	0x01
	.zero		1


	//----- nvinfo : EIATTR_MERCURY_ISA_VERSION
	.align		4
        /*0104*/ 	.byte	0x03, 0x5f
        /*0106*/ 	.short	0x0000


	//----- nvinfo : EIATTR_EXIT_INSTR_OFFSETS
	.align		4
        /*0108*/ 	.byte	0x04, 0x1c
        /*010a*/ 	.short	(.L_39 - .L_38)


	//   ....[0]....
.L_38:
        /*010c*/ 	.word	0x00002960


	//   ....[1]....
        /*0110*/ 	.word	0x00002990


	//----- nvinfo : EIATTR_REQNTID
	.align		4
.L_39:
        /*0114*/ 	.byte	0x04, 0x10
        /*0116*/ 	.short	(.L_41 - .L_40)
.L_40:
        /*0118*/ 	.word	0x00000200
        /*011c*/ 	.word	0x00000001
        /*0120*/ 	.word	0x00000001
.L_41:


//--------------------- .nv.callgraph             --------------------------
	.section	.nv.callgraph,"",@"SHT_CUDA_CALLGRAPH"
	.align	4
	.sectionentsize	8
	.align		4
        /*0000*/ 	.word	0x00000000
	.align		4
        /*0004*/ 	.word	0xffffffff
	.align		4
        /*0008*/ 	.word	0x00000000
	.align		4
        /*000c*/ 	.word	0xfffffffe
	.align		4
        /*0010*/ 	.word	0x00000000
	.align		4
        /*0014*/ 	.word	0xfffffffd
	.align		4
        /*0018*/ 	.word	0x00000000
	.align		4
        /*001c*/ 	.word	0xfffffffc


//--------------------- .nv.rel.action            --------------------------
	.section	.nv.rel.action,"",@"SHT_CUDA_RELOCINFO"
	.align	8
	.sectionentsize	8
        /*0000*/ 	.byte	0x73, 0x00, 0x00, 0x00, 0x00, 0x00, 0x00, 0x00, 0x00, 0x00, 0x00, 0x11, 0x25, 0x00, 0x05, 0x36


//--------------------- .nv.constant0.matmul_kernel --------------------------
	.section	.nv.constant0.matmul_kernel,"a",@progbits
	.sectionflags	@""
	.align	4
.nv.constant0.matmul_kernel:
	.zero		432


//--------------------- .text.matmul_kernel       --------------------------
	.section	.text.matmul_kernel,"ax",@progbits
	.sectioninfo	@"SHI_REGISTERS=128"
	.align	128
        .global         matmul_kernel
        .type           matmul_kernel,@function
        .size           matmul_kernel,(.L_x_4 - matmul_kernel)
        .other          matmul_kernel,@"STO_CUDA_ENTRY STV_DEFAULT"
matmul_kernel:
.text.matmul_kernel:
[----:B------:R-:W-:Y:S02]  /*0000*/  IMAD.MOV.U32 R1, RZ, RZ, c[0x0][0x28] ;  /* 0x00000a00ff017624 */ /* 0x000fe400078e00ff */
[----:B------:R-:W-:Y:S01]  /*0010*/  IMAD.MOV.U32 R0, RZ, RZ, c[0x0][0x17c] ;  /* 0x00005f00ff007624 */ /* 0x000fe200078e00ff */
[----:B------:R-:W0:Y:S01]  /*0020*/  S2R R5, SR_CTAID.X ;  /* 0x0000000000057919 */ /* 0x000e220000002500 */
[----:B------:R-:W-:Y:S01]  /*0030*/  IMAD.MOV.U32 R95, RZ, RZ, c[0x0][0x180] ;  /* 0x00006000ff5f7624 */ /* 0x000fe200078e00ff */
[----:B------:R-:W-:Y:S02]  /*0040*/  ULDC UR4, c[0x0][0x180] ;  /* 0x0000600000047ab9 */ /* 0x000fe40000000800 */
[----:B------:R-:W-:Y:S01]  /*0050*/  IADD3 R0, R0, 0x3f, RZ ;  /* 0x0000003f00007810 */ /* 0x000fe20007ffe0ff */
[----:B------:R-:W1:Y:S01]  /*0060*/  S2R R85, SR_TID.X ;  /* 0x0000000000557919 */ /* 0x000e620000002100 */
[----:B------:R-:W-:Y:S01]  /*0070*/  IADD3 R95, R95, 0x1f, RZ ;  /* 0x0000001f5f5f7810 */ /* 0x000fe20007ffe0ff */
[----:B------:R-:W-:Y:S01]  /*0080*/  ULDC.64 UR6, c[0x0][0x118] ;  /* 0x0000460000067ab9 */ /* 0x000fe20000000a00 */
[----:B------:R-:W-:-:S04]  /*0090*/  SHF.R.S32.HI R3, RZ, 0x1f, R0 ;  /* 0x0000001fff037819 */ /* 0x000fc80000011400 */
[----:B------:R-:W-:-:S04]  /*00a0*/  LEA.HI R3, R3, R0, RZ, 0x6 ;  /* 0x0000000003037211 */ /* 0x000fc800078f30ff */
[----:B------:R-:W-:-:S05]  /*00b0*/  SHF.R.S32.HI R3, RZ, 0x6, R3 ;  /* 0x00000006ff037819 */ /* 0x000fca0000011403 */
[----:B------:R-:W-:Y:S01]  /*00c0*/  IMAD.SHL.U32 R4, R3, 0x8, RZ ;  /* 0x0000000803047824 */ /* 0x000fe200078e00ff */
[----:B0-----:R-:W-:-:S04]  /*00d0*/  IABS R8, R5 ;  /* 0x0000000500087213 */ /* 0x001fc80000000000 */
[-C--:B------:R-:W-:Y:S02]  /*00e0*/  IABS R7, R4.reuse ;  /* 0x0000000400077213 */ /* 0x080fe40000000000 */
[----:B------:R-:W-:Y:S02]  /*00f0*/  IABS R10, R4 ;  /* 0x00000004000a7213 */ /* 0x000fe40000000000 */
[----:B------:R-:W0:Y:S01]  /*0100*/  I2F.RP R0, R7 ;  /* 0x0000000700007306 */ /* 0x000e220000209400 */
[----:B-1----:R-:W-:-:S04]  /*0110*/  SHF.R.U32.HI R113, RZ, 0x8, R85 ;  /* 0x00000008ff717819 */ /* 0x002fc80000011655 */
[----:B------:R-:W-:-:S04]  /*0120*/  SGXT.U32 R113, R113, 0x1 ;  /* 0x000000017171781a */ /* 0x000fc80000000000 */
[C---:B------:R-:W-:Y:S02]  /*0130*/  LOP3.LUT R111, R113.reuse, 0x2, RZ, 0xfc, !PT ;  /* 0x00000002716f7812 */ /* 0x040fe400078efcff */
[C---:B------:R-:W-:Y:S02]  /*0140*/  LOP3.LUT R110, R113.reuse, 0x4, RZ, 0xfc, !PT ;  /* 0x00000004716e7812 */ /* 0x040fe400078efcff */
[C---:B------:R-:W-:Y:S02]  /*0150*/  LOP3.LUT R109, R113.reuse, 0x6, RZ, 0xfc, !PT ;  /* 0x00000006716d7812 */ /* 0x040fe400078efcff */
[C---:B------:R-:W-:Y:S01]  /*0160*/  LOP3.LUT R108, R113.reuse, 0x8, RZ, 0xfc, !PT ;  /* 0x00000008716c7812 */ /* 0x040fe200078efcff */
[----:B0-----:R-:W0:Y:S01]  /*0170*/  MUFU.RCP R0, R0 ;  /* 0x0000000000007308 */ /* 0x001e220000001000 */
[C---:B------:R-:W-:Y:S02]  /*0180*/  LOP3.LUT R107, R113.reuse, 0xa, RZ, 0xfc, !PT ;  /* 0x0000000a716b7812 */ /* 0x040fe400078efcff */
[----:B------:R-:W-:-:S02]  /*0190*/  LOP3.LUT R106, R113, 0xc, RZ, 0xfc, !PT ;  /* 0x0000000c716a7812 */ /* 0x000fc400078efcff */
[C---:B------:R-:W-:Y:S02]  /*01a0*/  LOP3.LUT R105, R113.reuse, 0xe, RZ, 0xfc, !PT ;  /* 0x0000000e71697812 */ /* 0x040fe400078efcff */
[C---:B------:R-:W-:Y:S02]  /*01b0*/  LOP3.LUT R104, R113.reuse, 0x10, RZ, 0xfc, !PT ;  /* 0x0000001071687812 */ /* 0x040fe400078efcff */
[C---:B------:R-:W-:Y:S02]  /*01c0*/  LOP3.LUT R103, R113.reuse, 0x12, RZ, 0xfc, !PT ;  /* 0x0000001271677812 */ /* 0x040fe400078efcff */
[C---:B------:R-:W-:Y:S02]  /*01d0*/  LOP3.LUT R102, R113.reuse, 0x14, RZ, 0xfc, !PT ;  /* 0x0000001471667812 */ /* 0x040fe400078efcff */
[C---:B------:R-:W-:Y:S02]  /*01e0*/  LOP3.LUT R101, R113.reuse, 0x16, RZ, 0xfc, !PT ;  /* 0x0000001671657812 */ /* 0x040fe400078efcff */
[----:B------:R-:W-:-:S02]  /*01f0*/  LOP3.LUT R100, R113, 0x18, RZ, 0xfc, !PT ;  /* 0x0000001871647812 */ /* 0x000fc400078efcff */
[----:B0-----:R-:W-:Y:S01]  /*0200*/  IADD3 R2, R0, 0xffffffe, RZ ;  /* 0x0ffffffe00027810 */ /* 0x001fe20007ffe0ff */
[----:B------:R-:W-:Y:S01]  /*0210*/  IMAD.MOV R0, RZ, RZ, -R10 ;  /* 0x000000ffff007224 */ /* 0x000fe200078e0a0a */
[C---:B------:R-:W-:Y:S02]  /*0220*/  LOP3.LUT R99, R113.reuse, 0x1a, RZ, 0xfc, !PT ;  /* 0x0000001a71637812 */ /* 0x040fe400078efcff */
[----:B------:R0:W1:Y:S01]  /*0230*/  F2I.FTZ.U32.TRUNC.NTZ R3, R2 ;  /* 0x0000000200037305 */ /* 0x000062000021f000 */
[C---:B------:R-:W-:Y:S02]  /*0240*/  LOP3.LUT R98, R113.reuse, 0x1c, RZ, 0xfc, !PT ;  /* 0x0000001c71627812 */ /* 0x040fe400078efcff */
[----:B------:R-:W-:Y:S01]  /*0250*/  LOP3.LUT R97, R113, 0x1e, RZ, 0xfc, !PT ;  /* 0x0000001e71617812 */ /* 0x000fe200078efcff */
[----:B0-----:R-:W-:Y:S02]  /*0260*/  IMAD.MOV.U32 R2, RZ, RZ, RZ ;  /* 0x000000ffff027224 */ /* 0x001fe400078e00ff */
[----:B-1----:R-:W-:-:S04]  /*0270*/  IMAD.MOV R6, RZ, RZ, -R3 ;  /* 0x000000ffff067224 */ /* 0x002fc800078e0a03 */
[----:B------:R-:W-:Y:S02]  /*0280*/  IMAD R9, R6, R7, RZ ;  /* 0x0000000706097224 */ /* 0x000fe400078e02ff */
[----:B------:R-:W-:Y:S02]  /*0290*/  IMAD.MOV.U32 R6, RZ, RZ, R8 ;  /* 0x000000ffff067224 */ /* 0x000fe400078e0008 */
[----:B------:R-:W-:-:S06]  /*02a0*/  IMAD.HI.U32 R3, R3, R9, R2 ;  /* 0x0000000903037227 */ /* 0x000fcc00078e0002 */
[----:B------:R-:W-:-:S04]  /*02b0*/  IMAD.HI.U32 R3, R3, R6, RZ ;  /* 0x0000000603037227 */ /* 0x000fc800078e00ff */
[----:B------:R-:W-:-:S05]  /*02c0*/  IMAD R0, R3, R0, R6 ;  /* 0x0000000003007224 */ /* 0x000fca00078e0206 */
[----:B------:R-:W-:-:S13]  /*02d0*/  ISETP.GT.U32.AND P1, PT, R7, R0, PT ;  /* 0x000000000700720c */ /* 0x000fda0003f24070 */
[----:B------:R-:W-:Y:S01]  /*02e0*/  @!P1 IMAD.IADD R0, R0, 0x1, -R7 ;  /* 0x0000000100009824 */ /* 0x000fe200078e0a07 */
[----:B------:R-:W-:Y:S02]  /*02f0*/  @!P1 IADD3 R3, R3, 0x1, RZ ;  /* 0x0000000103039810 */ /* 0x000fe40007ffe0ff */
[----:B------:R-:W-:Y:S02]  /*0300*/  ISETP.NE.AND P1, PT, R4, RZ, PT ;  /* 0x000000ff0400720c */ /* 0x000fe40003f25270 */
[----:B------:R-:W-:Y:S02]  /*0310*/  ISETP.GE.U32.AND P0, PT, R0, R7, PT ;  /* 0x000000070000720c */ /* 0x000fe40003f06070 */
[----:B------:R-:W-:-:S04]  /*0320*/  LOP3.LUT R0, R5, R4, RZ, 0x3c, !PT ;  /* 0x0000000405007212 */ /* 0x000fc800078e3cff */
[----:B------:R-:W-:Y:S01]  /*0330*/  ISETP.GE.AND P2, PT, R0, RZ, PT ;  /* 0x000000ff0000720c */ /* 0x000fe20003f46270 */
[----:B------:R-:W-:-:S05]  /*0340*/  IMAD.MOV.U32 R0, RZ, RZ, c[0x0][0x178] ;  /* 0x00005e00ff007624 */ /* 0x000fca00078e00ff */
[----:B------:R-:W-:Y:S02]  /*0350*/  IADD3 R0, R0, 0xff, RZ ;  /* 0x000000ff00007810 */ /* 0x000fe40007ffe0ff */
[----:B------:R-:W-:-:S05]  /*0360*/  @P0 IADD3 R3, R3, 0x1, RZ ;  /* 0x0000000103030810 */ /* 0x000fca0007ffe0ff */
[----:B------:R-:W-:Y:S01]  /*0370*/  IMAD.MOV.U32 R2, RZ, RZ, R3 ;  /* 0x000000ffff027224 */ /* 0x000fe200078e0003 */
[----:B------:R-:W-:-:S03]  /*0380*/  SHF.R.S32.HI R3, RZ, 0x1f, R0 ;  /* 0x0000001fff037819 */ /* 0x000fc60000011400 */
[----:B------:R-:W-:Y:S01]  /*0390*/  @!P2 IMAD.MOV R2, RZ, RZ, -R2 ;  /* 0x000000ffff02a224 */ /* 0x000fe200078e0a02 */
[----:B------:R-:W-:Y:S02]  /*03a0*/  @!P1 LOP3.LUT R2, RZ, R4, RZ, 0x33, !PT ;  /* 0x00000004ff029212 */ /* 0x000fe400078e33ff */
[----:B------:R-:W-:-:S03]  /*03b0*/  LEA.HI R3, R3, R0, RZ, 0x8 ;  /* 0x0000000003037211 */ /* 0x000fc600078f40ff */
[----:B------:R-:W-:Y:S02]  /*03c0*/  IMAD.SHL.U32 R6, R2, 0x8, RZ ;  /* 0x0000000802067824 */ /* 0x000fe400078e00ff */
[----:B------:R-:W-:-:S03]  /*03d0*/  IMAD.MOV R2, RZ, RZ, -R2 ;  /* 0x000000ffff027224 */ /* 0x000fc600078e0a02 */
[----:B------:R-:W-:Y:S01]  /*03e0*/  LEA.HI.SX32 R3, R3, -R6, 0x18 ;  /* 0x8000000603037211 */ /* 0x000fe200078fc2ff */
[----:B------:R-:W-:-:S03]  /*03f0*/  IMAD R4, R4, R2, R5 ;  /* 0x0000000204047224 */ /* 0x000fc600078e0205 */
[----:B------:R-:W-:Y:S02]  /*0400*/  IMNMX R11, R3, 0x8, PT ;  /* 0x00000008030b7817 */ /* 0x000fe40003800200 */
[----:B------:R-:W-:Y:S02]  /*0410*/  IABS R9, R4 ;  /* 0x0000000400097213 */ /* 0x000fe40000000000 */
[----:B------:R-:W-:-:S04]  /*0420*/  IABS R7, R11 ;  /* 0x0000000b00077213 */ /* 0x000fc80000000000 */
[----:B------:R-:W0:Y:S08]  /*0430*/  I2F.RP R0, R7 ;  /* 0x0000000700007306 */ /* 0x000e300000209400 */
[----:B0-----:R-:W0:Y:S02]  /*0440*/  MUFU.RCP R0, R0 ;  /* 0x0000000000007308 */ /* 0x001e240000001000 */
[----:B0-----:R-:W-:-:S06]  /*0450*/  IADD3 R3, R0, 0xffffffe, RZ ;  /* 0x0ffffffe00037810 */ /* 0x001fcc0007ffe0ff */
[----:B------:R-:W0:Y:S02]  /*0460*/  F2I.FTZ.U32.TRUNC.NTZ R3, R3 ;  /* 0x0000000300037305 */ /* 0x000e24000021f000 */
[----:B0-----:R-:W-:-:S04]  /*0470*/  IMAD.MOV R8, RZ, RZ, -R3 ;  /* 0x000000ffff087224 */ /* 0x001fc800078e0a03 */
[----:B------:R-:W-:Y:S01]  /*0480*/  IMAD.MOV.U32 R2, RZ, RZ, R8 ;  /* 0x000000ffff027224 */ /* 0x000fe200078e0008 */
[----:B------:R-:W-:-:S03]  /*0490*/  IABS R8, R11 ;  /* 0x0000000b00087213 */ /* 0x000fc60000000000 */
[----:B------:R-:W-:Y:S02]  /*04a0*/  IMAD R5, R2, R7, RZ ;  /* 0x0000000702057224 */ /* 0x000fe400078e02ff */
[----:B------:R-:W-:Y:S02]  /*04b0*/  IMAD.MOV.U32 R2, RZ, RZ, RZ ;  /* 0x000000ffff027224 */ /* 0x000fe400078e00ff */
[----:B------:R-:W-:Y:S02]  /*04c0*/  IMAD.MOV R0, RZ, RZ, -R8 ;  /* 0x000000ffff007224 */ /* 0x000fe400078e0a08 */
        /* <DEDUP_REMOVED lines=8> */
[----:B------:R-:W-:Y:S02]  /*0550*/  LOP3.LUT R0, R4, R11, RZ, 0x3c, !PT ;  /* 0x0000000b04007212 */ /* 0x000fe400078e3cff */
[----:B------:R-:W-:Y:S02]  /*0560*/  LOP3.LUT R7, R85, 0xff, RZ, 0xc0, !PT ;  /* 0x000000ff55077812 */ /* 0x000fe400078ec0ff */
[----:B------:R-:W-:-:S07]  /*0570*/  ISETP.GE.AND P2, PT, R0, RZ, PT ;  /* 0x000000ff0000720c */ /* 0x000fce0003f46270 */
[----:B------:R-:W-:Y:S02]  /*0580*/  @P0 IADD3 R2, R2, 0x1, RZ ;  /* 0x0000000102020810 */ /* 0x000fe40007ffe0ff */
[----:B------:R-:W-:-:S04]  /*0590*/  ISETP.GT.AND P0, PT, R95, 0x1f, PT ;  /* 0x0000001f5f00780c */ /* 0x000fc80003f04270 */
[----:B------:R-:W-:Y:S01]  /*05a0*/  @!P2 IMAD.MOV R2, RZ, RZ, -R2 ;  /* 0x000000ffff02a224 */ /* 0x000fe200078e0a02 */
[----:B------:R-:W-:-:S05]  /*05b0*/  @!P1 LOP3.LUT R2, RZ, R11, RZ, 0x33, !PT ;  /* 0x0000000bff029212 */ /* 0x000fca00078e33ff */
[----:B------:R-:W-:Y:S02]  /*05c0*/  IMAD.MOV R0, RZ, RZ, -R2 ;  /* 0x000000ffff007224 */ /* 0x000fe400078e0a02 */
[----:B------:R-:W-:Y:S02]  /*05d0*/  IMAD.SHL.U32 R84, R2, 0x40, RZ ;  /* 0x0000004002547824 */ /* 0x000fe400078e00ff */
[----:B------:R-:W-:-:S04]  /*05e0*/  IMAD R0, R11, R0, R4 ;  /* 0x000000000b007224 */ /* 0x000fc800078e0204 */
[----:B------:R-:W-:-:S04]  /*05f0*/  IMAD.IADD R0, R6, 0x1, R0 ;  /* 0x0000000106007824 */ /* 0x000fc800078e0200 */
[----:B------:R-:W-:Y:S01]  /*0600*/  IMAD R83, R0, 0x100, R7 ;  /* 0x0000010000537824 */ /* 0x000fe200078e0207 */
[----:B------:R-:W-:Y:S05]  /*0610*/  @P0 BRA `(.L_x_0) ;  /* 0x000000b000000947 */ /* 0x000fea0003800000 */
[C---:B------:R-:W-:Y:S01]  /*0620*/  IMAD.SHL.U32 R82, R85.reuse, 0x8, RZ ;  /* 0x0000000855527824 */ /* 0x040fe200078e00ff */
[----:B------:R-:W-:Y:S01]  /*0630*/  CS2R R64, SRZ ;  /* 0x0000000000407805 */ /* 0x000fe2000001ff00 */
[----:B------:R-:W-:Y:S01]  /*0640*/  IMAD.SHL.U32 R81, R85, 0x2, RZ ;  /* 0x0000000255517824 */ /* 0x000fe200078e00ff */
[----:B------:R-:W-:Y:S01]  /*0650*/  CS2R R8, SRZ ;  /* 0x0000000000087805 */ /* 0x000fe2000001ff00 */
[----:B------:R-:W-:Y:S01]  /*0660*/  CS2R R48, SRZ ;  /* 0x0000000000307805 */ /* 0x000fe2000001ff00 */
[----:B------:R-:W-:Y:S01]  /*0670*/  CS2R R6, SRZ ;  /* 0x0000000000067805 */ /* 0x000fe2000001ff00 */
[----:B------:R-:W-:Y:S01]  /*0680*/  CS2R R66, SRZ ;  /* 0x0000000000427805 */ /* 0x000fe2000001ff00 */
[----:B------:R-:W-:Y:S01]  /*0690*/  CS2R R4, SRZ ;  /* 0x0000000000047805 */ /* 0x000fe2000001ff00 */
[----:B------:R-:W-:Y:S01]  /*06a0*/  CS2R R50, SRZ ;  /* 0x0000000000327805 */ /* 0x000fe2000001ff00 */
[----:B------:R-:W-:Y:S01]  /*06b0*/  CS2R R2, SRZ ;  /* 0x0000000000027805 */ /* 0x000fe2000001ff00 */
[----:B------:R-:W-:Y:S05]  /*06c0*/  BRA `(.L_x_1) ;  /* 0x0000132000007947 */ /* 0x000fea0003800000 */
.L_x_0:
[----:B------:R-:W-:Y:S01]  /*06d0*/  IABS R11, c[0x0][0x17c] ;  /* 0x00005f00000b7a13 */ /* 0x000fe20000000000 */
[----:B------:R-:W-:Y:S01]  /*06e0*/  IMAD.SHL.U32 R93, R7, 0x2, RZ ;  /* 0x00000002075d7824 */ /* 0x000fe200078e00ff */
[----:B------:R-:W-:Y:S01]  /*06f0*/  IABS R13, c[0x0][0x178] ;  /* 0x00005e00000d7a13 */ /* 0x000fe20000000000 */
[C---:B------:R-:W-:Y:S01]  /*0700*/  IMAD.SHL.U32 R82, R85.reuse, 0x8, RZ ;  /* 0x0000000855527824 */ /* 0x040fe200078e00ff */
[----:B------:R-:W0:Y:S01]  /*0710*/  I2F.RP R6, R11 ;  /* 0x0000000b00067306 */ /* 0x000e220000209400 */
[C---:B------:R-:W-:Y:S01]  /*0720*/  LEA.HI R10, R85.reuse, R84, RZ, 0x1b ;  /* 0x00000054550a7211 */ /* 0x040fe200078fd8ff */
[----:B------:R-:W-:Y:S01]  /*0730*/  IMAD.SHL.U32 R81, R85, 0x2, RZ ;  /* 0x0000000255517824 */ /* 0x000fe200078e00ff */
[----:B------:R-:W-:Y:S01]  /*0740*/  SHF.R.S32.HI R0, RZ, 0x1f, R95 ;  /* 0x0000001fff007819 */ /* 0x000fe2000001145f */
[----:B------:R-:W-:Y:S01]  /*0750*/  IMAD R94, R113, c[0x0][0x188], RZ ;  /* 0x00006200715e7a24 */ /* 0x000fe200078e02ff */
[----:B------:R-:W-:Y:S01]  /*0760*/  LOP3.LUT P0, RZ, R85, 0x100, RZ, 0xc0, !PT ;  /* 0x0000010055ff7812 */ /* 0x000fe2000780c0ff */
[----:B------:R-:W-:Y:S01]  /*0770*/  IMAD R77, R97, c[0x0][0x188], RZ ;  /* 0x00006200614d7a24 */ /* 0x000fe200078e02ff */
[----:B------:R-:W-:Y:S01]  /*0780*/  LEA.HI R95, R0, R95, RZ, 0x5 ;  /* 0x0000005f005f7211 */ /* 0x000fe200078f28ff */
[----:B------:R-:W1:Y:S01]  /*0790*/  I2F.RP R8, R13 ;  /* 0x0000000d00087306 */ /* 0x000e620000209400 */
[----:B------:R-:W-:Y:S01]  /*07a0*/  LOP3.LUT R96, R85, 0x1f, RZ, 0xc0, !PT ;  /* 0x0000001f55607812 */ /* 0x000fe200078ec0ff */
[----:B------:R-:W-:Y:S01]  /*07b0*/  IMAD R76, R98, c[0x0][0x188], RZ ;  /* 0x00006200624c7a24 */ /* 0x000fe200078e02ff */
[----:B------:R-:W-:Y:S01]  /*07c0*/  LOP3.LUT R80, R81, 0x3fe, RZ, 0xc0, !PT ;  /* 0x000003fe51507812 */ /* 0x000fe200078ec0ff */
[----:B------:R-:W-:Y:S01]  /*07d0*/  IMAD R75, R99, c[0x0][0x188], RZ ;  /* 0x00006200634b7a24 */ /* 0x000fe200078e02ff */
[----:B------:R-:W-:Y:S01]  /*07e0*/  CS2R R68, SRZ ;  /* 0x0000000000447805 */ /* 0x000fe2000001ff00 */
[----:B------:R-:W-:Y:S01]  /*07f0*/  IMAD R117, R96, c[0x0][0x18c], RZ ;  /* 0x0000630060757a24 */ /* 0x000fe200078e02ff */
[----:B------:R-:W-:Y:S01]  /*0800*/  CS2R R70, SRZ ;  /* 0x0000000000467805 */ /* 0x000fe2000001ff00 */
[----:B0-----:R-:W0:Y:S01]  /*0810*/  MUFU.RCP R6, R6 ;  /* 0x0000000600067308 */ /* 0x001e220000001000 */
[----:B------:R-:W-:Y:S01]  /*0820*/  IMAD R74, R100, c[0x0][0x188], RZ ;  /* 0x00006200644a7a24 */ /* 0x000fe200078e02ff */
[----:B------:R-:W-:Y:S01]  /*0830*/  CS2R R64, SRZ ;  /* 0x0000000000407805 */ /* 0x000fe2000001ff00 */
[----:B------:R-:W-:Y:S01]  /*0840*/  IMAD R73, R101, c[0x0][0x188], RZ ;  /* 0x0000620065497a24 */ /* 0x000fe200078e02ff */
[----:B------:R-:W-:Y:S01]  /*0850*/  CS2R R66, SRZ ;  /* 0x0000000000427805 */ /* 0x000fe2000001ff00 */
[----:B------:R-:W-:Y:S01]  /*0860*/  IMAD R72, R102, c[0x0][0x188], RZ ;  /* 0x0000620066487a24 */ /* 0x000fe200078e02ff */
[----:B------:R-:W-:Y:S01]  /*0870*/  CS2R R60, SRZ ;  /* 0x00000000003c7805 */ /* 0x000fe2000001ff00 */
[----:B------:R-:W-:Y:S01]  /*0880*/  CS2R R62, SRZ ;  /* 0x00000000003e7805 */ /* 0x000fe2000001ff00 */
[----:B-1----:R-:W1:Y:S01]  /*0890*/  MUFU.RCP R8, R8 ;  /* 0x0000000800087308 */ /* 0x002e620000001000 */
[----:B------:R-:W-:Y:S01]  /*08a0*/  CS2R R56, SRZ ;  /* 0x0000000000387805 */ /* 0x000fe2000001ff00 */
[----:B------:R-:W-:Y:S01]  /*08b0*/  CS2R R58, SRZ ;  /* 0x00000000003a7805 */ /* 0x000fe2000001ff00 */
[----:B------:R-:W-:Y:S01]  /*08c0*/  CS2R R52, SRZ ;  /* 0x0000000000347805 */ /* 0x000fe2000001ff00 */
[----:B------:R-:W-:Y:S01]  /*08d0*/  CS2R R54, SRZ ;  /* 0x0000000000367805 */ /* 0x000fe2000001ff00 */
[----:B------:R-:W-:Y:S01]  /*08e0*/  CS2R R48, SRZ ;  /* 0x0000000000307805 */ /* 0x000fe2000001ff00 */
[----:B------:R-:W-:Y:S01]  /*08f0*/  CS2R R50, SRZ ;  /* 0x0000000000327805 */ /* 0x000fe2000001ff00 */
[----:B------:R-:W-:Y:S01]  /*0900*/  CS2R R44, SRZ ;  /* 0x00000000002c7805 */ /* 0x000fe2000001ff00 */
[----:B0-----:R-:W-:Y:S01]  /*0910*/  IADD3 R2, R6, 0xffffffe, RZ ;  /* 0x0ffffffe06027810 */ /* 0x001fe20007ffe0ff */
[----:B------:R-:W-:Y:S01]  /*0920*/  CS2R R46, SRZ ;  /* 0x00000000002e7805 */ /* 0x000fe2000001ff00 */
[----:B------:R-:W-:Y:S01]  /*0930*/  SEL R6, RZ, 0x210, !P0 ;  /* 0x00000210ff067807 */ /* 0x000fe20004000000 */
[----:B------:R-:W-:Y:S01]  /*0940*/  CS2R R20, SRZ ;  /* 0x0000000000147805 */ /* 0x000fe2000001ff00 */
[----:B------:R0:W2:Y:S01]  /*0950*/  F2I.FTZ.U32.TRUNC.NTZ R3, R2 ;  /* 0x0000000200037305 */ /* 0x0000a2000021f000 */
[----:B------:R-:W-:Y:S01]  /*0960*/  CS2R R22, SRZ ;  /* 0x0000000000167805 */ /* 0x000fe2000001ff00 */
[----:B------:R-:W-:-:S02]  /*0970*/  LOP3.LUT R93, R6, R93, RZ, 0x3c, !PT ;  /* 0x0000005d065d7212 */ /* 0x000fc400078e3cff */
[----:B-1----:R-:W-:Y:S02]  /*0980*/  IADD3 R5, R8, 0xffffffe, RZ ;  /* 0x0ffffffe08057810 */ /* 0x002fe40007ffe0ff */
[----:B------:R-:W-:Y:S02]  /*0990*/  SHF.R.S32.HI R95, RZ, 0x5, R95 ;  /* 0x00000005ff5f7819 */ /* 0x000fe4000001145f */
[C---:B------:R-:W-:Y:S01]  /*09a0*/  LOP3.LUT R92, R93.reuse, 0x20, RZ, 0x3c, !PT ;  /* 0x000000205d5c7812 */ /* 0x040fe200078e3cff */
[----:B0-----:R-:W-:Y:S01]  /*09b0*/  IMAD.MOV.U32 R2, RZ, RZ, RZ ;  /* 0x000000ffff027224 */ /* 0x001fe200078e00ff */
[----:B------:R-:W0:Y:S01]  /*09c0*/  F2I.FTZ.U32.TRUNC.NTZ R5, R5 ;  /* 0x0000000500057305 */ /* 0x000e22000021f000 */
[C---:B------:R-:W-:Y:S02]  /*09d0*/  LOP3.LUT R91, R93.reuse, 0x40, RZ, 0x3c, !PT ;  /* 0x000000405d5b7812 */ /* 0x040fe400078e3cff */
[----:B------:R-:W-:Y:S01]  /*09e0*/  LOP3.LUT R90, R93, 0x60, RZ, 0x3c, !PT ;  /* 0x000000605d5a7812 */ /* 0x000fe200078e3cff */
[----:B--2---:R-:W-:-:S04]  /*09f0*/  IMAD.MOV R4, RZ, RZ, -R3 ;  /* 0x000000ffff047224 */ /* 0x004fc800078e0a03 */
[----:B------:R-:W-:Y:S01]  /*0a00*/  IMAD R9, R4, R11, RZ ;  /* 0x0000000b04097224 */ /* 0x000fe200078e02ff */
[----:B------:R-:W-:-:S03]  /*0a10*/  IADD3 R4, R10, 0x30, RZ ;  /* 0x000000300a047810 */ /* 0x000fc60007ffe0ff */
[----:B------:R-:W-:Y:S01]  /*0a20*/  IMAD.HI.U32 R2, R3, R9, R2 ;  /* 0x0000000903027227 */ /* 0x000fe200078e0002 */
[----:B------:R-:W-:Y:S02]  /*0a30*/  IABS R8, R4 ;  /* 0x0000000400087213 */ /* 0x000fe40000000000 */
[----:B------:R-:W-:Y:S01]  /*0a40*/  SHF.R.U32.HI R3, RZ, 0x5, R85 ;  /* 0x00000005ff037819 */ /* 0x000fe20000011655 */
[----:B0-----:R-:W-:Y:S01]  /*0a50*/  IMAD.MOV R12, RZ, RZ, -R5 ;  /* 0x000000ffff0c7224 */ /* 0x001fe200078e0a05 */
[----:B------:R-:W-:Y:S01]  /*0a60*/  ISETP.GE.AND P0, PT, R4, RZ, PT ;  /* 0x000000ff0400720c */ /* 0x000fe20003f06270 */
[----:B------:R-:W-:Y:S01]  /*0a70*/  IMAD.HI.U32 R0, R2, R8, RZ ;  /* 0x0000000802007227 */ /* 0x000fe200078e00ff */
[----:B------:R-:W-:-:S03]  /*0a80*/  SGXT.U32 R3, R3, 0x4 ;  /* 0x000000040303781a */ /* 0x000fc60000000000 */
[----:B------:R-:W-:Y:S01]  /*0a90*/  IMAD.MOV R0, RZ, RZ, -R0 ;  /* 0x000000ffff007224 */ /* 0x000fe200078e0a00 */
[----:B------:R-:W-:Y:S01]  /*0aa0*/  LOP3.LUT R15, R84, R3, RZ, 0xfc, !PT ;  /* 0x00000003540f7212 */ /* 0x000fe200078efcff */
[----:B------:R-:W-:Y:S01]  /*0ab0*/  IMAD R7, R12, R13, RZ ;  /* 0x0000000d0c077224 */ /* 0x000fe200078e02ff */
[----:B------:R-:W-:Y:S01]  /*0ac0*/  IADD3 R3, R10, 0x10, RZ ;  /* 0x000000100a037810 */ /* 0x000fe20007ffe0ff */
[----:B------:R-:W-:Y:S01]  /*0ad0*/  IMAD R0, R11, R0, R8 ;  /* 0x000000000b007224 */ /* 0x000fe200078e0208 */
[----:B------:R-:W-:Y:S01]  /*0ae0*/  LOP3.LUT R16, R15, 0x20, RZ, 0xfc, !PT ;  /* 0x000000200f107812 */ /* 0x000fe200078efcff */
[----:B------:R-:W-:Y:S01]  /*0af0*/  IMAD.MOV.U32 R4, RZ, RZ, RZ ;  /* 0x000000ffff047224 */ /* 0x000fe200078e00ff */
[----:B------:R-:W-:Y:S02]  /*0b00*/  IABS R8, R3 ;  /* 0x0000000300087213 */ /* 0x000fe40000000000 */
[----:B------:R-:W-:Y:S01]  /*0b10*/  IABS R6, R16 ;  /* 0x0000001000067213 */ /* 0x000fe20000000000 */
[----:B------:R-:W-:Y:S01]  /*0b20*/  IMAD.HI.U32 R5, R5, R7, R4 ;  /* 0x0000000705057227 */ /* 0x000fe200078e0004 */
[----:B------:R-:W-:-:S02]  /*0b30*/  IABS R9, R15 ;  /* 0x0000000f00097213 */ /* 0x000fc40000000000 */
[----:B------:R-:W-:Y:S01]  /*0b40*/  IABS R12, R83 ;  /* 0x00000053000c7213 */ /* 0x000fe20000000000 */
[C---:B------:R-:W-:Y:S01]  /*0b50*/  IMAD.HI.U32 R4, R2.reuse, R8, RZ ;  /* 0x0000000802047227 */ /* 0x040fe200078e00ff */
[----:B------:R-:W-:Y:S02]  /*0b60*/  ISETP.GE.AND P1, PT, R3, RZ, PT ;  /* 0x000000ff0300720c */ /* 0x000fe40003f26270 */
[----:B------:R-:W-:Y:S01]  /*0b70*/  ISETP.GT.U32.AND P6, PT, R11, R0, PT ;  /* 0x000000000b00720c */ /* 0x000fe20003fc4070 */
[----:B------:R-:W-:Y:S01]  /*0b80*/  IMAD.HI.U32 R3, R2, R6, RZ ;  /* 0x0000000602037227 */ /* 0x000fe200078e00ff */
[----:B------:R-:W-:-:S03]  /*0b90*/  SHF.R.U32.HI R7, RZ, 0x2, R85 ;  /* 0x00000002ff077819 */ /* 0x000fc60000011655 */
[----:B------:R-:W-:Y:S01]  /*0ba0*/  IMAD.HI.U32 R2, R2, R9, RZ ;  /* 0x0000000902027227 */ /* 0x000fe200078e00ff */
[----:B------:R-:W-:-:S03]  /*0bb0*/  LOP3.LUT R80, R80, 0x30, R7, 0x78, !PT ;  /* 0x0000003050507812 */ /* 0x000fc600078e7807 */
[----:B------:R-:W-:Y:S02]  /*0bc0*/  IMAD.MOV R4, RZ, RZ, -R4 ;  /* 0x000000ffff047224 */ /* 0x000fe400078e0a04 */
[----:B------:R-:W-:-:S04]  /*0bd0*/  IMAD.HI.U32 R5, R5, R12, RZ ;  /* 0x0000000c05057227 */ /* 0x000fc800078e00ff */
[----:B------:R-:W-:Y:S02]  /*0be0*/  IMAD.MOV R10, RZ, RZ, -R2 ;  /* 0x000000ffff0a7224 */ /* 0x000fe400078e0a02 */
[C---:B------:R-:W-:Y:S01]  /*0bf0*/  IMAD R4, R11.reuse, R4, R8 ;  /* 0x000000040b047224 */ /* 0x040fe200078e0208 */
[----:B------:R-:W-:Y:S01]  /*0c00*/  LOP3.LUT R8, R82, 0x30, RZ, 0xc0, !PT ;  /* 0x0000003052087812 */ /* 0x000fe200078ec0ff */
[----:B------:R-:W-:Y:S02]  /*0c10*/  IMAD.MOV R14, RZ, RZ, -R5 ;  /* 0x000000ffff0e7224 */ /* 0x000fe400078e0a05 */
[C---:B------:R-:W-:Y:S01]  /*0c20*/  IMAD R5, R11.reuse, R10, R9 ;  /* 0x0000000a0b057224 */ /* 0x040fe200078e0209 */
[----:B------:R-:W-:Y:S01]  /*0c30*/  ISETP.GT.U32.AND P5, PT, R11, R4, PT ;  /* 0x000000040b00720c */ /* 0x000fe20003fa4070 */
[----:B------:R-:W-:Y:S02]  /*0c40*/  IMAD.MOV R3, RZ, RZ, -R3 ;  /* 0x000000ffff037224 */ /* 0x000fe400078e0a03 */
[----:B------:R-:W-:Y:S01]  /*0c50*/  IMAD R12, R13, R14, R12 ;  /* 0x0000000e0d0c7224 */ /* 0x000fe200078e020c */
[C---:B------:R-:W-:Y:S01]  /*0c60*/  ISETP.GT.U32.AND P2, PT, R11.reuse, R5, PT ;  /* 0x000000050b00720c */ /* 0x040fe20003f44070 */
[----:B------:R-:W-:Y:S01]  /*0c70*/  IMAD R2, R11, R3, R6 ;  /* 0x000000030b027224 */ /* 0x000fe200078e0206 */
[----:B------:R-:W-:Y:S01]  /*0c80*/  SHF.R.U32.HI R6, RZ, 0x1, R85 ;  /* 0x00000001ff067819 */ /* 0x000fe20000011655 */
[--C-:B------:R-:W-:Y:S01]  /*0c90*/  @!P6 IMAD.IADD R0, R0, 0x1, -R11.reuse ;  /* 0x000000010000e824 */ /* 0x100fe200078e0a0b */
[----:B------:R-:W-:Y:S01]  /*0ca0*/  ISETP.GT.U32.AND P3, PT, R13, R12, PT ;  /* 0x0000000c0d00720c */ /* 0x000fe20003f64070 */
[----:B------:R-:W-:Y:S01]  /*0cb0*/  IMAD.SHL.U32 R7, R85, 0x100, RZ ;  /* 0x0000010055077824 */ /* 0x000fe200078e00ff */
[----:B------:R-:W-:Y:S01]  /*0cc0*/  ISETP.GT.U32.AND P4, PT, R11, R2, PT ;  /* 0x000000020b00720c */ /* 0x000fe20003f84070 */
[----:B------:R-:W-:Y:S01]  /*0cd0*/  IMAD.SHL.U32 R9, R85, 0x10, RZ ;  /* 0x0000001055097824 */ /* 0x000fe200078e00ff */
[----:B------:R-:W-:Y:S01]  /*0ce0*/  ISETP.GT.U32.AND P6, PT, R11, R0, PT ;  /* 0x000000000b00720c */ /* 0x000fe20003fc4070 */
[--C-:B------:R-:W-:Y:S01]  /*0cf0*/  @!P5 IMAD.IADD R4, R4, 0x1, -R11.reuse ;  /* 0x000000010404d824 */ /* 0x100fe200078e0a0b */
[----:B------:R-:W-:Y:S01]  /*0d00*/  LOP3.LUT R3, R85, 0x7, RZ, 0xc0, !PT ;  /* 0x0000000755037812 */ /* 0x000fe200078ec0ff */
[----:B------:R-:W-:Y:S01]  /*0d10*/  IMAD R10, R104, c[0x0][0x188], RZ ;  /* 0x00006200680a7a24 */ /* 0x000fe200078e02ff */
[----:B------:R-:W-:Y:S01]  /*0d20*/  LOP3.LUT R6, R6, 0xe0, RZ, 0xc0, !PT ;  /* 0x000000e006067812 */ /* 0x000fe200078ec0ff */
[----:B------:R-:W-:Y:S01]  /*0d30*/  @!P2 IMAD.IADD R5, R5, 0x1, -R11 ;  /* 0x000000010505a824 */ /* 0x000fe200078e0a0b */
[----:B------:R-:W-:Y:S01]  /*0d40*/  ISETP.GT.U32.AND P2, PT, R11, R4, PT ;  /* 0x000000040b00720c */ /* 0x000fe20003f44070 */
[----:B------:R-:W-:Y:S01]  /*0d50*/  IMAD R8, R3, 0x40, R8 ;  /* 0x0000004003087824 */ /* 0x000fe200078e0208 */
[----:B------:R-:W-:Y:S01]  /*0d60*/  LOP3.LUT R6, R6, 0x10, R81, 0xf8, !PT ;  /* 0x0000001006067812 */ /* 0x000fe200078ef851 */
[----:B------:R-:W-:Y:S01]  /*0d70*/  @!P3 IMAD.IADD R12, R12, 0x1, -R13 ;  /* 0x000000010c0cb824 */ /* 0x000fe200078e0a0d */
[----:B------:R-:W-:Y:S01]  /*0d80*/  LOP3.LUT R7, R7, 0x1000, RZ, 0xc0, !PT ;  /* 0x0000100007077812 */ /* 0x000fe200078ec0ff */
[--C-:B------:R-:W-:Y:S01]  /*0d90*/  @!P4 IMAD.IADD R2, R2, 0x1, -R11.reuse ;  /* 0x000000010202c824 */ /* 0x100fe200078e0a0b */
[----:B------:R-:W-:Y:S01]  /*0da0*/  ISETP.GT.U32.AND P4, PT, R11, R5, PT ;  /* 0x000000050b00720c */ /* 0x000fe20003f84070 */
[--C-:B------:R-:W-:Y:S01]  /*0db0*/  @!P6 IMAD.IADD R0, R0, 0x1, -R11.reuse ;  /* 0x000000010000e824 */ /* 0x100fe200078e0a0b */
[----:B------:R-:W-:Y:S01]  /*0dc0*/  ISETP.GT.U32.AND P3, PT, R13, R12, PT ;  /* 0x0000000c0d00720c */ /* 0x000fe20003f64070 */
[----:B------:R-:W-:Y:S01]  /*0dd0*/  IMAD R3, R3, 0x210, RZ ;  /* 0x0000021003037824 */ /* 0x000fe200078e02ff */
[----:B------:R-:W-:Y:S01]  /*0de0*/  ISETP.GT.U32.AND P5, PT, R11, R2, PT ;  /* 0x000000020b00720c */ /* 0x000fe20003fa4070 */
[----:B------:R-:W-:Y:S01]  /*0df0*/  @!P0 IMAD.MOV R0, RZ, RZ, -R0 ;  /* 0x000000ffff008224 */ /* 0x000fe200078e0a00 */
[----:B------:R-:W-:Y:S01]  /*0e00*/  ISETP.NE.AND P0, PT, RZ, c[0x0][0x178], PT ;  /* 0x00005e00ff007a0c */ /* 0x000fe20003f05270 */
[----:B------:R-:W-:Y:S01]  /*0e10*/  @!P2 IMAD.IADD R4, R4, 0x1, -R11 ;  /* 0x000000010404a824 */ /* 0x000fe200078e0a0b */
[----:B------:R-:W-:-:S02]  /*0e20*/  ISETP.GE.AND P6, PT, R15, RZ, PT ;  /* 0x000000ff0f00720c */ /* 0x000fc40003fc6270 */
[----:B------:R-:W-:Y:S01]  /*0e30*/  LOP3.LUT R6, R3, R6, RZ, 0x3c, !PT ;  /* 0x0000000603067212 */ /* 0x000fe200078e3cff */
[----:B------:R-:W-:Y:S01]  /*0e40*/  @!P1 IMAD.MOV R4, RZ, RZ, -R4 ;  /* 0x000000ffff049224 */ /* 0x000fe200078e0a04 */
[----:B------:R-:W-:Y:S01]  /*0e50*/  ISETP.GE.AND P1, PT, R83, RZ, PT ;  /* 0x000000ff5300720c */ /* 0x000fe20003f26270 */
[----:B------:R-:W-:Y:S01]  /*0e60*/  @!P4 IMAD.IADD R5, R5, 0x1, -R11 ;  /* 0x000000010505c824 */ /* 0x000fe200078e0a0b */
[----:B------:R-:W-:Y:S01]  /*0e70*/  ISETP.NE.AND P2, PT, RZ, c[0x0][0x17c], PT ;  /* 0x00005f00ff007a0c */ /* 0x000fe20003f45270 */
[----:B------:R-:W-:Y:S01]  /*0e80*/  @!P3 IMAD.IADD R12, R12, 0x1, -R13 ;  /* 0x000000010c0cb824 */ /* 0x000fe200078e0a0d */
[----:B------:R-:W-:Y:S01]  /*0e90*/  LOP3.LUT R3, RZ, c[0x0][0x17c], RZ, 0x33, !PT ;  /* 0x00005f00ff037a12 */ /* 0x000fe200078e33ff */
[----:B------:R-:W-:Y:S01]  /*0ea0*/  @!P5 IMAD.IADD R2, R2, 0x1, -R11 ;  /* 0x000000010202d824 */ /* 0x000fe200078e0a0b */
[----:B------:R-:W-:Y:S01]  /*0eb0*/  ISETP.GE.AND P5, PT, R16, RZ, PT ;  /* 0x000000ff1000720c */ /* 0x000fe20003fa6270 */
[----:B------:R-:W-:Y:S01]  /*0ec0*/  IMAD.IADD R79, R7, 0x1, R6 ;  /* 0x00000001074f7824 */ /* 0x000fe200078e0206 */
[----:B------:R-:W-:Y:S01]  /*0ed0*/  LOP3.LUT R9, R9, 0x200, RZ, 0xc0, !PT ;  /* 0x0000020009097812 */ /* 0x000fe200078ec0ff */
[----:B------:R-:W-:Y:S01]  /*0ee0*/  @!P6 IMAD.MOV R5, RZ, RZ, -R5 ;  /* 0x000000ffff05e224 */ /* 0x000fe200078e0a05 */
[----:B------:R-:W-:Y:S01]  /*0ef0*/  LOP3.LUT R8, R8, 0x30, R81, 0x78, !PT ;  /* 0x0000003008087812 */ /* 0x000fe200078e7851 */
[----:B------:R-:W-:Y:S01]  /*0f00*/  IMAD R11, R103, c[0x0][0x188], RZ ;  /* 0x00006200670b7a24 */ /* 0x000fe200078e02ff */
[----:B------:R-:W-:Y:S01]  /*0f10*/  SEL R86, R3, R0, !P2 ;  /* 0x0000000003567207 */ /* 0x000fe20005000000 */
[----:B------:R-:W-:Y:S01]  /*0f20*/  @!P1 IMAD.MOV R12, RZ, RZ, -R12 ;  /* 0x000000ffff0c9224 */ /* 0x000fe200078e0a0c */
[----:B------:R-:W-:Y:S01]  /*0f30*/  @!P0 LOP3.LUT R12, RZ, c[0x0][0x178], RZ, 0x33, !PT ;  /* 0x00005e00ff0c8a12 */ /* 0x000fe200078e33ff */
[----:B------:R-:W-:Y:S01]  /*0f40*/  IMAD.MOV.U32 R0, RZ, RZ, c[0x0][0x188] ;  /* 0x00006200ff007624 */ /* 0x000fe200078e00ff */
[----:B------:R-:W-:Y:S01]  /*0f50*/  LEA R116, P0, R117, c[0x0][0x168], 0x1 ;  /* 0x00005a0075747a11 */ /* 0x000fe200078008ff */
[----:B------:R-:W-:Y:S01]  /*0f60*/  IMAD.IADD R78, R9, 0x1, R8 ;  /* 0x00000001094e7824 */ /* 0x000fe200078e0208 */
[C---:B------:R-:W-:Y:S01]  /*0f70*/  SEL R88, R3.reuse, R4, !P2 ;  /* 0x0000000403587207 */ /* 0x040fe20005000000 */
[----:B------:R-:W-:Y:S01]  /*0f80*/  @!P5 IMAD.MOV R2, RZ, RZ, -R2 ;  /* 0x000000ffff02d224 */ /* 0x000fe200078e0a02 */
[----:B------:R-:W-:Y:S01]  /*0f90*/  SEL R89, R3, R5, !P2 ;  /* 0x0000000503597207 */ /* 0x000fe20005000000 */
[----:B------:R-:W-:Y:S01]  /*0fa0*/  IMAD R12, R12, c[0x0][0x184], RZ ;  /* 0x000061000c0c7a24 */ /* 0x000fe200078e02ff */
[----:B------:R-:W-:Y:S01]  /*0fb0*/  LEA.HI.X.SX32 R117, R117, c[0x0][0x16c], 0x1, P0 ;  /* 0x00005b0075757a11 */ /* 0x000fe200000f0eff */
[----:B------:R-:W-:Y:S01]  /*0fc0*/  IMAD R9, R105, c[0x0][0x188], RZ ;  /* 0x0000620069097a24 */ /* 0x000fe200078e02ff */
[----:B------:R-:W-:Y:S01]  /*0fd0*/  SEL R87, R3, R2, !P2 ;  /* 0x0000000203577207 */ /* 0x000fe20005000000 */
[----:B------:R-:W-:Y:S01]  /*0fe0*/  IMAD.MOV.U32 R2, RZ, RZ, c[0x0][0x18c] ;  /* 0x00006300ff027624 */ /* 0x000fe200078e00ff */
[----:B------:R-:W-:Y:S01]  /*0ff0*/  LEA R114, P0, R12, c[0x0][0x160], 0x1 ;  /* 0x000058000c727a11 */ /* 0x000fe200078008ff */
[----:B------:R-:W-:-:S02]  /*1000*/  IMAD R8, R106, c[0x0][0x188], RZ ;  /* 0x000062006a087a24 */ /* 0x000fc400078e02ff */
[----:B------:R-:W-:Y:S01]  /*1010*/  IMAD R7, R107, c[0x0][0x188], RZ ;  /* 0x000062006b077a24 */ /* 0x000fe200078e02ff */
[----:B------:R-:W-:Y:S01]  /*1020*/  LEA.HI.X.SX32 R115, R12, c[0x0][0x164], 0x1, P0 ;  /* 0x000059000c737a11 */ /* 0x000fe200000f0eff */
[----:B------:R-:W-:Y:S02]  /*1030*/  IMAD R6, R108, c[0x0][0x188], RZ ;  /* 0x000062006c067a24 */ /* 0x000fe400078e02ff */
[----:B------:R-:W-:Y:S02]  /*1040*/  IMAD R5, R109, c[0x0][0x188], RZ ;  /* 0x000062006d057a24 */ /* 0x000fe400078e02ff */
[----:B------:R-:W-:Y:S02]  /*1050*/  IMAD R4, R110, c[0x0][0x188], RZ ;  /* 0x000062006e047a24 */ /* 0x000fe400078e02ff */
[----:B------:R-:W-:Y:S02]  /*1060*/  IMAD R3, R111, c[0x0][0x188], RZ ;  /* 0x000062006f037a24 */ /* 0x000fe400078e02ff */
[----:B------:R-:W-:-:S02]  /*1070*/  IMAD.SHL.U32 R2, R2, 0x20, RZ ;  /* 0x0000002002027824 */ /* 0x000fc400078e00ff */
[----:B------:R-:W-:Y:S02]  /*1080*/  IMAD.SHL.U32 R0, R0, 0x20, RZ ;  /* 0x0000002000007824 */ /* 0x000fe400078e00ff */
[----:B------:R-:W-:Y:S02]  /*1090*/  IMAD R86, R86, c[0x0][0x190], RZ ;  /* 0x0000640056567a24 */ /* 0x000fe400078e02ff */
[----:B------:R-:W-:Y:S02]  /*10a0*/  IMAD R87, R87, c[0x0][0x190], RZ ;  /* 0x0000640057577a24 */ /* 0x000fe400078e02ff */
[----:B------:R-:W-:Y:S02]  /*10b0*/  IMAD R88, R88, c[0x0][0x190], RZ ;  /* 0x0000640058587a24 */ /* 0x000fe400078e02ff */
[----:B------:R-:W-:Y:S02]  /*10c0*/  IMAD R89, R89, c[0x0][0x190], RZ ;  /* 0x0000640059597a24 */ /* 0x000fe400078e02ff */
.L_x_2:
[----:B------:R-:W-:Y:S01]  /*10d0*/  ISETP.GE.AND P0, PT, R113, UR4, PT ;  /* 0x0000000471007c0c */ /* 0x000fe2000bf06270 */
[----:B------:R-:W-:Y:S01]  /*10e0*/  IMAD.WIDE R18, R94, 0x2, R114 ;  /* 0x000000025e127825 */ /* 0x000fe200078e0272 */
[----:B------:R-:W-:-:S02]  /*10f0*/  ISETP.GE.AND P1, PT, R111, UR4, PT ;  /* 0x000000046f007c0c */ /* 0x000fc4000bf26270 */
[----:B------:R-:W-:Y:S01]  /*1100*/  PRMT R28, RZ, 0x7610, R28 ;  /* 0x00007610ff1c7816 */ /* 0x000fe2000000001c */
[----:B------:R-:W-:Y:S01]  /*1110*/  IMAD.WIDE R24, R3, 0x2, R114 ;  /* 0x0000000203187825 */ /* 0x000fe200078e0272 */
[----:B------:R-:W-:Y:S02]  /*1120*/  PRMT R33, RZ, 0x7610, R33 ;  /* 0x00007610ff217816 */ /* 0x000fe40000000021 */
[----:B------:R-:W-:Y:S01]  /*1130*/  ISETP.GE.AND P2, PT, R110, UR4, PT ;  /* 0x000000046e007c0c */ /* 0x000fe2000bf46270 */
[----:B------:R-:W-:Y:S01]  /*1140*/  IMAD.WIDE R26, R4, 0x2, R114 ;  /* 0x00000002041a7825 */ /* 0x000fe200078e0272 */
[----:B------:R-:W-:Y:S02]  /*1150*/  ISETP.GE.AND P3, PT, R109, UR4, PT ;  /* 0x000000046d007c0c */ /* 0x000fe4000bf66270 */
[----:B------:R-:W-:Y:S01]  /*1160*/  PRMT R32, RZ, 0x7610, R32 ;  /* 0x00007610ff207816 */ /* 0x000fe20000000020 */
[----:B------:R0:W2:Y:S01]  /*1170*/  @!P0 LDG.E.U16 R28, [R18.64] ;  /* 0x00000006121c8981 */ /* 0x0000a2000c1e1500 */
[----:B------:R-:W-:-:S02]  /*1180*/  ISETP.GE.AND P0, PT, R107, UR4, PT ;  /* 0x000000046b007c0c */ /* 0x000fc4000bf06270 */
[----:B------:R-:W-:Y:S01]  /*1190*/  ISETP.GE.AND P4, PT, R108, UR4, PT ;  /* 0x000000046c007c0c */ /* 0x000fe2000bf86270 */
[----:B------:R1:W3:Y:S01]  /*11a0*/  @!P1 LDG.E.U16 R33, [R24.64] ;  /* 0x0000000618219981 */ /* 0x0002e2000c1e1500 */
[----:B------:R-:W-:Y:S01]  /*11b0*/  ISETP.GE.AND P1, PT, R106, UR4, PT ;  /* 0x000000046a007c0c */ /* 0x000fe2000bf26270 */
[----:B------:R-:W-:Y:S01]  /*11c0*/  IMAD.WIDE R12, R5, 0x2, R114 ;  /* 0x00000002050c7825 */ /* 0x000fe200078e0272 */
[----:B------:R-:W-:Y:S01]  /*11d0*/  PRMT R29, RZ, 0x7610, R29 ;  /* 0x00007610ff1d7816 */ /* 0x000fe2000000001d */
[----:B------:R4:W5:Y:S01]  /*11e0*/  @!P2 LDG.E.U16 R32, [R26.64] ;  /* 0x000000061a20a981 */ /* 0x000962000c1e1500 */
[----:B------:R-:W-:Y:S01]  /*11f0*/  PRMT R31, RZ, 0x7610, R31 ;  /* 0x00007610ff1f7816 */ /* 0x000fe2000000001f */
[----:B------:R-:W-:Y:S01]  /*1200*/  IMAD.WIDE R16, R7, 0x2, R114 ;  /* 0x0000000207107825 */ /* 0x000fe200078e0272 */
[----:B------:R-:W-:Y:S02]  /*1210*/  PRMT R34, RZ, 0x7610, R34 ;  /* 0x00007610ff227816 */ /* 0x000fe40000000022 */
[----:B------:R1:W3:Y:S01]  /*1220*/  @!P3 LDG.E.U16 R29, [R12.64] ;  /* 0x000000060c1db981 */ /* 0x0002e2000c1e1500 */
[----:B0-----:R-:W-:Y:S01]  /*1230*/  IMAD.WIDE R18, R8, 0x2, R114 ;  /* 0x0000000208127825 */ /* 0x001fe200078e0272 */
[----:B------:R-:W-:-:S02]  /*1240*/  ISETP.GE.AND P2, PT, R105, UR4, PT ;  /* 0x0000000469007c0c */ /* 0x000fc4000bf46270 */
[----:B------:R0:W3:Y:S01]  /*1250*/  @!P0 LDG.E.U16 R31, [R16.64] ;  /* 0x00000006101f8981 */ /* 0x0000e2000c1e1500 */
[----:B------:R-:W-:Y:S02]  /*1260*/  ISETP.GE.AND P3, PT, R104, UR4, PT ;  /* 0x0000000468007c0c */ /* 0x000fe4000bf66270 */
[----:B------:R-:W-:Y:S01]  /*1270*/  ISETP.GE.AND P0, PT, R103, UR4, PT ;  /* 0x0000000467007c0c */ /* 0x000fe2000bf06270 */
[----:B------:R0:W3:Y:S01]  /*1280*/  @!P1 LDG.E.U16 R34, [R18.64] ;  /* 0x0000000612229981 */ /* 0x0000e2000c1e1500 */
[----:B------:R-:W-:Y:S01]  /*1290*/  ISETP.GE.AND P1, PT, R102, UR4, PT ;  /* 0x0000000466007c0c */ /* 0x000fe2000bf26270 */
[----:B------:R-:W-:Y:S01]  /*12a0*/  IMAD.WIDE R14, R6, 0x2, R114 ;  /* 0x00000002060e7825 */ /* 0x000fe200078e0272 */
[----:B------:R-:W-:Y:S02]  /*12b0*/  PRMT R30, RZ, 0x7610, R30 ;  /* 0x00007610ff1e7816 */ /* 0x000fe4000000001e */
[----:B------:R-:W-:Y:S01]  /*12c0*/  PRMT R35, RZ, 0x7610, R35 ;  /* 0x00007610ff237816 */ /* 0x000fe20000000023 */
[----:B-1----:R-:W-:Y:S01]  /*12d0*/  IMAD.WIDE R24, R9, 0x2, R114 ;  /* 0x0000000209187825 */ /* 0x002fe200078e0272 */
[----:B------:R-:W-:-:S02]  /*12e0*/  PRMT R36, RZ, 0x7610, R36 ;  /* 0x00007610ff247816 */ /* 0x000fc40000000024 */
[----:B------:R1:W3:Y:S01]  /*12f0*/  @!P4 LDG.E.U16 R30, [R14.64] ;  /* 0x000000060e1ec981 */ /* 0x0002e2000c1e1500 */
[----:B------:R-:W-:Y:S01]  /*1300*/  PRMT R39, RZ, 0x7610, R39 ;  /* 0x00007610ff277816 */ /* 0x000fe20000000027 */
[----:B------:R-:W-:Y:S01]  /*1310*/  IMAD.WIDE R12, R10, 0x2, R114 ;  /* 0x000000020a0c7825 */ /* 0x000fe200078e0272 */
[----:B------:R-:W-:Y:S01]  /*1320*/  PRMT R38, RZ, 0x7610, R38 ;  /* 0x00007610ff267816 */ /* 0x000fe20000000026 */
[----:B------:R4:W5:Y:S02]  /*1330*/  @!P2 LDG.E.U16 R35, [R24.64] ;  /* 0x000000061823a981 */ /* 0x000964000c1e1500 */
[----:B0-----:R-:W-:-:S04]  /*1340*/  IMAD.WIDE R16, R72, 0x2, R114 ;  /* 0x0000000248107825 */ /* 0x001fc800078e0272 */
[--C-:B-1----:R-:W-:Y:S01]  /*1350*/  IMAD.WIDE R14, R11, 0x2, R114.reuse ;  /* 0x000000020b0e7825 */ /* 0x102fe200078e0272 */
[----:B------:R0:W5:Y:S01]  /*1360*/  @!P3 LDG.E.U16 R36, [R12.64] ;  /* 0x000000060c24b981 */ /* 0x000162000c1e1500 */
[----:B------:R-:W-:Y:S02]  /*1370*/  ISETP.GE.AND P4, PT, R101, UR4, PT ;  /* 0x0000000465007c0c */ /* 0x000fe4000bf86270 */
[----:B------:R-:W-:Y:S01]  /*1380*/  ISETP.GE.AND P2, PT, R99, UR4, PT ;  /* 0x0000000463007c0c */ /* 0x000fe2000bf46270 */
[----:B------:R1:W5:Y:S01]  /*1390*/  @!P0 LDG.E.U16 R39, [R14.64] ;  /* 0x000000060e278981 */ /* 0x000362000c1e1500 */
[----:B------:R-:W-:Y:S02]  /*13a0*/  ISETP.GE.AND P0, PT, R100, UR4, PT ;  /* 0x0000000464007c0c */ /* 0x000fe4000bf06270 */
[----:B------:R-:W-:Y:S01]  /*13b0*/  ISETP.GE.AND P3, PT, R97, UR4, PT ;  /* 0x0000000461007c0c */ /* 0x000fe2000bf66270 */
[----:B------:R1:W5:Y:S01]  /*13c0*/  @!P1 LDG.E.U16 R38, [R16.64] ;  /* 0x0000000610269981 */ /* 0x000362000c1e1500 */
[----:B------:R-:W-:Y:S01]  /*13d0*/  ISETP.GE.AND P1, PT, R98, UR4, PT ;  /* 0x0000000462007c0c */ /* 0x000fe2000bf26270 */
[----:B----4-:R-:W-:Y:S01]  /*13e0*/  IMAD.WIDE R26, R73, 0x2, R114 ;  /* 0x00000002491a7825 */ /* 0x010fe200078e0272 */
[----:B------:R-:W-:-:S02]  /*13f0*/  PRMT R37, RZ, 0x7610, R37 ;  /* 0x00007610ff257816 */ /* 0x000fc40000000025 */
[----:B------:R-:W-:Y:S01]  /*1400*/  PRMT R40, RZ, 0x7610, R40 ;  /* 0x00007610ff287816 */ /* 0x000fe20000000028 */
[----:B0-----:R-:W-:Y:S01]  /*1410*/  IMAD.WIDE R12, R74, 0x2, R114 ;  /* 0x000000024a0c7825 */ /* 0x001fe200078e0272 */
[----:B------:R-:W-:Y:S02]  /*1420*/  PRMT R41, RZ, 0x7610, R41 ;  /* 0x00007610ff297816 */ /* 0x000fe40000000029 */
[----:B------:R-:W-:Y:S01]  /*1430*/  PRMT R112, RZ, 0x7610, R112 ;  /* 0x00007610ff707816 */ /* 0x000fe20000000070 */
[----:B------:R-:W-:Y:S01]  /*1440*/  IMAD.WIDE R18, R75, 0x2, R114 ;  /* 0x000000024b127825 */ /* 0x000fe200078e0272 */
[----:B------:R-:W-:Y:S01]  /*1450*/  PRMT R119, RZ, 0x7610, R119 ;  /* 0x00007610ff777816 */ /* 0x000fe20000000077 */
[----:B------:R0:W4:Y:S02]  /*1460*/  @!P4 LDG.E.U16 R37, [R26.64] ;  /* 0x000000061a25c981 */ /* 0x000124000c1e1500 */
[--C-:B-1----:R-:W-:Y:S02]  /*1470*/  IMAD.WIDE R14, R76, 0x2, R114.reuse ;  /* 0x000000024c0e7825 */ /* 0x102fe400078e0272 */
[----:B------:R1:W4:Y:S02]  /*1480*/  @!P0 LDG.E.U16 R40, [R12.64] ;  /* 0x000000060c288981 */ /* 0x000324000c1e1500 */
[----:B------:R-:W-:-:S02]  /*1490*/  IMAD.WIDE R24, R77, 0x2, R114 ;  /* 0x000000024d187825 */ /* 0x000fc400078e0272 */
[----:B------:R-:W4:Y:S04]  /*14a0*/  @!P2 LDG.E.U16 R41, [R18.64] ;  /* 0x000000061229a981 */ /* 0x000f28000c1e1500 */
[----:B------:R0:W4:Y:S04]  /*14b0*/  @!P1 LDG.E.U16 R112, [R14.64] ;  /* 0x000000060e709981 */ /* 0x000128000c1e1500 */
[----:B------:R-:W4:Y:S04]  /*14c0*/  @!P3 LDG.E.U16 R119, [R24.64] ;  /* 0x000000061877b981 */ /* 0x000f28000c1e1500 */
[----:B------:R-:W-:Y:S01]  /*14d0*/  BAR.SYNC.DEFER_BLOCKING 0x0 ;  /* 0x0000000000007b1d */ /* 0x000fe20000010000 */
[----:B------:R-:W-:Y:S01]  /*14e0*/  ISETP.GE.AND P4, PT, R96, UR4, PT ;  /* 0x0000000460007c0c */ /* 0x000fe2000bf86270 */
[----:B0-----:R-:W-:Y:S01]  /*14f0*/  IMAD.WIDE R26, R89, 0x2, R116 ;  /* 0x00000002591a7825 */ /* 0x001fe200078e0274 */
[----:B------:R-:W-:-:S02]  /*1500*/  PRMT R121, RZ, 0x7610, R121 ;  /* 0x00007610ff797816 */ /* 0x000fc40000000079 */
[----:B------:R-:W-:Y:S01]  /*1510*/  PRMT R123, RZ, 0x7610, R123 ;  /* 0x00007610ff7b7816 */ /* 0x000fe2000000007b */
[----:B-1----:R-:W-:Y:S01]  /*1520*/  IMAD.WIDE R12, R88, 0x2, R116 ;  /* 0x00000002580c7825 */ /* 0x002fe200078e0274 */
[----:B------:R-:W-:Y:S02]  /*1530*/  PRMT R125, RZ, 0x7610, R125 ;  /* 0x00007610ff7d7816 */ /* 0x000fe4000000007d */
[----:B------:R-:W-:Y:S01]  /*1540*/  PRMT R118, RZ, 0x7610, R118 ;  /* 0x00007610ff767816 */ /* 0x000fe20000000076 */
[----:B------:R-:W-:-:S04]  /*1550*/  IMAD.WIDE R14, R87, 0x2, R116 ;  /* 0x00000002570e7825 */ /* 0x000fc800078e0274 */
[----:B------:R-:W-:Y:S01]  /*1560*/  IMAD.WIDE R16, R86, 0x2, R116 ;  /* 0x0000000256107825 */ /* 0x000fe200078e0274 */
[----:B------:R-:W4:Y:S04]  /*1570*/  @!P4 LDG.E.U16 R121, [R26.64] ;  /* 0x000000061a79c981 */ /* 0x000f28000c1e1500 */
[----:B------:R-:W4:Y:S04]  /*1580*/  @!P4 LDG.E.U16 R123, [R12.64] ;  /* 0x000000060c7bc981 */ /* 0x000f28000c1e1500 */
[----:B------:R-:W4:Y:S04]  /*1590*/  @!P4 LDG.E.U16 R125, [R14.64] ;  /* 0x000000060e7dc981 */ /* 0x000f28000c1e1500 */
[----:B------:R-:W4:Y:S01]  /*15a0*/  @!P4 LDG.E.U16 R118, [R16.64] ;  /* 0x000000061076c981 */ /* 0x000f22000c1e1500 */
[----:B------:R-:W-:-:S04]  /*15b0*/  IADD3 R95, R95, -0x1, RZ ;  /* 0xffffffff5f5f7810 */ /* 0x000fc80007ffe0ff */
[----:B------:R-:W-:Y:S01]  /*15c0*/  ISETP.NE.U32.AND P0, PT, R95, RZ, PT ;  /* 0x000000ff5f00720c */ /* 0x000fe20003f05070 */
[----:B------:R-:W-:Y:S01]  /*15d0*/  UIADD3 UR4, UR4, -0x20, URZ ;  /* 0xffffffe004047890 */ /* 0x000fe2000fffe03f */
[----:B------:R-:W-:-:S04]  /*15e0*/  IMAD.WIDE R116, R2, 0x2, R116 ;  /* 0x0000000202747825 */ /* 0x000fc800078e0274 */
[----:B------:R-:W-:Y:S01]  /*15f0*/  IMAD.WIDE R114, R0, 0x2, R114 ;  /* 0x0000000200727825 */ /* 0x000fe200078e0272 */
[----:B--2---:R-:W-:Y:S04]  /*1600*/  STS.U16 [R93], R28 ;  /* 0x0000001c5d007388 */ /* 0x004fe80000000400 */
[----:B---3--:R-:W-:Y:S04]  /*1610*/  STS.U16 [R93+0x1000], R30 ;  /* 0x0010001e5d007388 */ /* 0x008fe80000000400 */
[----:B-----5:R-:W-:Y:S04]  /*1620*/  STS.U16 [R93+0x2000], R36 ;  /* 0x002000245d007388 */ /* 0x020fe80000000400 */
[----:B----4-:R-:W-:Y:S04]  /*1630*/  STS.U16 [R93+0x3000], R40 ;  /* 0x003000285d007388 */ /* 0x010fe80000000400 */
[----:B------:R-:W-:Y:S04]  /*1640*/  STS.U16 [R92+0x400], R33 ;  /* 0x000400215c007388 */ /* 0x000fe80000000400 */
        /* <DEDUP_REMOVED lines=15> */
[----:B------:R-:W-:Y:S06]  /*1740*/  BAR.SYNC.DEFER_BLOCKING 0x0 ;  /* 0x0000000000007b1d */ /* 0x000fec0000010000 */
[----:B------:R-:W-:Y:S04]  /*1750*/  LDSM.16.MT88.4 R40, [R79] ;  /* 0x000000004f28783b */ /* 0x000fe80000004200 */
[----:B------:R-:W0:Y:S04]  /*1760*/  LDSM.16.M88.4 R16, [R78+0x4000] ;  /* 0x004000004e10783b */ /* 0x000e280000000200 */
[----:B------:R-:W1:Y:S04]  /*1770*/  LDSM.16.M88.4 R12, [R78+0x4400] ;  /* 0x004400004e0c783b */ /* 0x000e680000000200 */
[----:B------:R-:W2:Y:S04]  /*1780*/  LDSM.16.M88.4 R32, [R78+0x4800] ;  /* 0x004800004e20783b */ /* 0x000ea80000000200 */
[----:B------:R-:W3:Y:S04]  /*1790*/  LDSM.16.M88.4 R28, [R78+0x4c00] ;  /* 0x004c00004e1c783b */ /* 0x000ee80000000200 */
[----:B------:R-:W4:Y:S04]  /*17a0*/  LDSM.16.MT88.4 R24, [R79+0x100] ;  /* 0x000100004f18783b */ /* 0x000f280000004200 */
[----:B------:R-:W5:Y:S01]  /*17b0*/  LDSM.16.MT88.4 R36, [R79+0x2000] ;  /* 0x002000004f24783b */ /* 0x000f620000004200 */
[C---:B0-----:R-:W-:Y:S08]  /*17c0*/  HMMA.16816.F32.BF16 R68, R40.reuse, R16, R68 ;  /* 0x000000102844723c */ /* 0x041ff00000041844 */
[C---:B-1----:R-:W-:Y:S08]  /*17d0*/  HMMA.16816.F32.BF16 R64, R40.reuse, R12, R64 ;  /* 0x0000000c2840723c */ /* 0x042ff00000041840 */
[C---:B--2---:R-:W-:Y:S08]  /*17e0*/  HMMA.16816.F32.BF16 R60, R40.reuse, R32, R60 ;  /* 0x00000020283c723c */ /* 0x044ff0000004183c */
[----:B---3--:R-:W-:Y:S01]  /*17f0*/  HMMA.16816.F32.BF16 R56, R40, R28, R56 ;  /* 0x0000001c2838723c */ /* 0x008fe20000041838 */
[----:B------:R-:W0:Y:S07]  /*1800*/  LDSM.16.MT88.4 R40, [R79+0x2100] ;  /* 0x002100004f28783b */ /* 0x000e2e0000004200 */
[C---:B----4-:R-:W-:Y:S08]  /*1810*/  HMMA.16816.F32.BF16 R52, R24.reuse, R16, R52 ;  /* 0x000000101834723c */ /* 0x050ff00000041834 */
[C---:B------:R-:W-:Y:S08]  /*1820*/  HMMA.16816.F32.BF16 R48, R24.reuse, R12, R48 ;  /* 0x0000000c1830723c */ /* 0x040ff00000041830 */
[C---:B------:R-:W-:Y:S08]  /*1830*/  HMMA.16816.F32.BF16 R44, R24.reuse, R32, R44 ;  /* 0x00000020182c723c */ /* 0x040ff0000004182c */
[----:B------:R-:W-:Y:S08]  /*1840*/  HMMA.16816.F32.BF16 R20, R24, R28, R20 ;  /* 0x0000001c1814723c */ /* 0x000ff00000041814 */
[C---:B-----5:R-:W-:Y:S08]  /*1850*/  HMMA.16816.F32.BF16 R68, R36.reuse, R18, R68 ;  /* 0x000000122444723c */ /* 0x060ff00000041844 */
[C---:B------:R-:W-:Y:S08]  /*1860*/  HMMA.16816.F32.BF16 R64, R36.reuse, R14, R64 ;  /* 0x0000000e2440723c */ /* 0x040ff00000041840 */
[C---:B------:R-:W-:Y:S08]  /*1870*/  HMMA.16816.F32.BF16 R60, R36.reuse, R34, R60 ;  /* 0x00000022243c723c */ /* 0x040ff0000004183c */
[----:B------:R-:W-:Y:S08]  /*1880*/  HMMA.16816.F32.BF16 R56, R36, R30, R56 ;  /* 0x0000001e2438723c */ /* 0x000ff00000041838 */
[C---:B0-----:R-:W-:Y:S08]  /*1890*/  HMMA.16816.F32.BF16 R52, R40.reuse, R18, R52 ;  /* 0x000000122834723c */ /* 0x041ff00000041834 */
[C---:B------:R-:W-:Y:S08]  /*18a0*/  HMMA.16816.F32.BF16 R48, R40.reuse, R14, R48 ;  /* 0x0000000e2830723c */ /* 0x040ff00000041830 */
[C---:B------:R-:W-:Y:S08]  /*18b0*/  HMMA.16816.F32.BF16 R44, R40.reuse, R34, R44 ;  /* 0x00000022282c723c */ /* 0x040ff0000004182c */
[----:B------:R-:W-:Y:S01]  /*18c0*/  HMMA.16816.F32.BF16 R20, R40, R30, R20 ;  /* 0x0000001e2814723c */ /* 0x000fe20000041814 */
[----:B------:R-:W-:Y:S07]  /*18d0*/  @P0 BRA `(.L_x_2) ;  /* 0xfffff7f000000947 */ /* 0x000fee000383ffff */
[----:B------:R-:W-:-:S08]  /*18e0*/  NOP ;  /* 0x0000000000007918 */ /* 0x000fd00000000000 */
[----:B------:R-:W-:Y:S02]  /*18f0*/  F2FP.BF16.PACK_AB R2, R51, R55 ;  /* 0x000000373302723e */ /* 0x000fe400000010ff */
[----:B------:R-:W-:-:S02]  /*1900*/  F2FP.BF16.PACK_AB R4, R67, R71 ;  /* 0x000000474304723e */ /* 0x000fc400000010ff */
[----:B------:R-:W-:Y:S02]  /*1910*/  F2FP.BF16.PACK_AB R6, R49, R53 ;  /* 0x000000353106723e */ /* 0x000fe400000010ff */
[----:B------:R-:W-:Y:S02]  /*1920*/  F2FP.BF16.PACK_AB R8, R65, R69 ;  /* 0x000000454108723e */ /* 0x000fe400000010ff */
[----:B------:R-:W-:Y:S02]  /*1930*/  F2FP.BF16.PACK_AB R3, R23, R47 ;  /* 0x0000002f1703723e */ /* 0x000fe400000010ff */
[----:B------:R-:W-:Y:S02]  /*1940*/  F2FP.BF16.PACK_AB R51, R22, R46 ;  /* 0x0000002e1633723e */ /* 0x000fe400000010ff */
        /* <DEDUP_REMOVED lines=10> */
.L_x_1:
[----:B------:R-:W-:Y:S01]  /*19f0*/  BAR.SYNC.DEFER_BLOCKING 0x0 ;  /* 0x0000000000007b1d */ /* 0x000fe20000010000 */
[----:B------:R-:W-:Y:S01]  /*1a00*/  LOP3.LUT R0, R82, 0x78, RZ, 0xc0, !PT ;  /* 0x0000007852007812 */ /* 0x000fe200078ec0ff */
[----:B------:R-:W-:Y:S01]  /*1a10*/  IMAD.SHL.U32 R11, R85, 0x20, RZ ;  /* 0x00000020550b7824 */ /* 0x000fe200078e00ff */
[----:B------:R-:W-:Y:S01]  /*1a20*/  SHF.R.S32.HI R10, RZ, 0x4, R85 ;  /* 0x00000004ff0a7819 */ /* 0x000fe20000011455 */
[----:B------:R-:W-:Y:S01]  /*1a30*/  IMAD R20, R83, c[0x0][0x194], RZ ;  /* 0x0000650053147a24 */ /* 0x000fe200078e02ff */
[----:B------:R-:W-:Y:S02]  /*1a40*/  LOP3.LUT R81, R0, 0x380, R81, 0xf8, !PT ;  /* 0x0000038000517812 */ /* 0x000fe400078ef851 */
[----:B------:R-:W-:Y:S02]  /*1a50*/  SGXT R0, R10, 0x1 ;  /* 0x000000010a00781a */ /* 0x000fe40000000200 */
[C---:B------:R-:W-:Y:S01]  /*1a60*/  LOP3.LUT R10, R85.reuse, 0xc, RZ, 0xc0, !PT ;  /* 0x0000000c550a7812 */ /* 0x040fe200078ec0ff */
[----:B------:R-:W-:Y:S01]  /*1a70*/  IMAD.SHL.U32 R85, R85, 0x80, RZ ;  /* 0x0000008055557824 */ /* 0x000fe200078e00ff */
[----:B------:R-:W-:-:S02]  /*1a80*/  LOP3.LUT R11, R11, 0x60, RZ, 0xc0, !PT ;  /* 0x000000600b0b7812 */ /* 0x000fc400078ec0ff */
[----:B------:R-:W-:Y:S02]  /*1a90*/  LOP3.LUT R0, R81, 0x2008, R0, 0x78, !PT ;  /* 0x0000200851007812 */ /* 0x000fe400078e7800 */
[----:B------:R-:W-:Y:S01]  /*1aa0*/  LOP3.LUT R82, R82, 0xf80, RZ, 0xc0, !PT ;  /* 0x00000f8052527812 */ /* 0x000fe200078ec0ff */
[----:B------:R-:W-:Y:S01]  /*1ab0*/  IMAD R11, R10, 0x800, R11 ;  /* 0x000008000a0b7824 */ /* 0x000fe200078e020b */
[----:B------:R-:W-:Y:S02]  /*1ac0*/  LOP3.LUT R85, R0, 0x1000, R85, 0xf8, !PT ;  /* 0x0000100000557812 */ /* 0x000fe400078ef855 */
[----:B------:R-:W-:Y:S01]  /*1ad0*/  LOP3.LUT R14, R84, R113, RZ, 0xfc, !PT ;  /* 0x00000071540e7212 */ /* 0x000fe200078efcff */
[----:B------:R-:W-:Y:S01]  /*1ae0*/  IMAD R11, R10, 0x2, R11 ;  /* 0x000000020a0b7824 */ /* 0x000fe200078e020b */
[----:B------:R-:W-:Y:S02]  /*1af0*/  LOP3.LUT R10, R85, 0x10, RZ, 0x3c, !PT ;  /* 0x00000010550a7812 */ /* 0x000fe400078e3cff */
[----:B------:R-:W-:Y:S01]  /*1b00*/  LOP3.LUT R15, R84, 0x3c, R113, 0xfe, !PT ;  /* 0x0000003c540f7812 */ /* 0x000fe200078efe71 */
[----:B------:R-:W-:Y:S01]  /*1b10*/  STS.64 [R85], R64 ;  /* 0x0000004055007388 */ /* 0x000fe20000000a00 */
[----:B------:R-:W-:Y:S01]  /*1b20*/  IMAD.IADD R82, R82, 0x1, R11 ;  /* 0x0000000152527824 */ /* 0x000fe200078e020b */
[----:B------:R-:W-:Y:S01]  /*1b30*/  ISETP.GE.AND P0, PT, R83, c[0x0][0x178], PT ;  /* 0x00005e0053007a0c */ /* 0x000fe20003f06270 */
[----:B------:R-:W-:Y:S01]  /*1b40*/  IMAD R45, R14, c[0x0][0x198], RZ ;  /* 0x000066000e2d7a24 */ /* 0x000fe200078e02ff */
[----:B------:R0:W-:Y:S01]  /*1b50*/  STS.64 [R85+0x800], R8 ;  /* 0x0008000855007388 */ /* 0x0001e20000000a00 */
[----:B------:R-:W-:-:S02]  /*1b60*/  LOP3.LUT R16, R84, 0x4, R113, 0xfe, !PT ;  /* 0x0000000454107812 */ /* 0x000fc400078efe71 */
[----:B------:R-:W-:Y:S01]  /*1b70*/  LOP3.LUT R17, R82, 0x18, RZ, 0x3c, !PT ;  /* 0x0000001852117812 */ /* 0x000fe200078e3cff */
[----:B------:R1:W-:Y:S01]  /*1b80*/  STS.64 [R85+0x400], R48 ;  /* 0x0004003055007388 */ /* 0x0003e20000000a00 */
[--C-:B------:R-:W-:Y:S01]  /*1b90*/  LOP3.LUT R0, R84, 0x3a, R113.reuse, 0xfe, !PT ;  /* 0x0000003a54007812 */ /* 0x100fe200078efe71 */
[----:B------:R-:W-:Y:S01]  /*1ba0*/  IMAD R46, R16, c[0x0][0x198], RZ ;  /* 0x00006600102e7a24 */ /* 0x000fe200078e02ff */
[C-C-:B------:R-:W-:Y:S01]  /*1bb0*/  LOP3.LUT R25, R84.reuse, 0x38, R113.reuse, 0xfe, !PT ;  /* 0x0000003854197812 */ /* 0x140fe200078efe71 */
[----:B------:R-:W-:Y:S01]  /*1bc0*/  STS.64 [R85+0xc00], R6 ;  /* 0x000c000655007388 */ /* 0x000fe20000000a00 */
[C-C-:B------:R-:W-:Y:S02]  /*1bd0*/  LOP3.LUT R18, R84.reuse, 0x36, R113.reuse, 0xfe, !PT ;  /* 0x0000003654127812 */ /* 0x140fe400078efe71 */
[----:B------:R-:W-:Y:S01]  /*1be0*/  LOP3.LUT R21, R84, 0x34, R113, 0xfe, !PT ;  /* 0x0000003454157812 */ /* 0x000fe200078efe71 */
[----:B------:R-:W-:Y:S01]  /*1bf0*/  STS.64 [R10+0x4000], R66 ;  /* 0x004000420a007388 */ /* 0x000fe20000000a00 */
[----:B0-----:R-:W-:-:S02]  /*1c00*/  LOP3.LUT R8, R82, 0x8, RZ, 0x3c, !PT ;  /* 0x0000000852087812 */ /* 0x001fc400078e3cff */
[--C-:B------:R-:W-:Y:S01]  /*1c10*/  LOP3.LUT R23, R84, 0x32, R113.reuse, 0xfe, !PT ;  /* 0x0000003254177812 */ /* 0x100fe200078efe71 */
[----:B------:R-:W-:Y:S01]  /*1c20*/  STS.64 [R10+0x4800], R4 ;  /* 0x004800040a007388 */ /* 0x000fe20000000a00 */
[----:B-1----:R-:W-:Y:S02]  /*1c30*/  LOP3.LUT R49, R82, 0x10, RZ, 0x3c, !PT ;  /* 0x0000001052317812 */ /* 0x002fe400078e3cff */
[C-C-:B------:R-:W-:Y:S01]  /*1c40*/  LOP3.LUT R22, R84.reuse, 0x30, R113.reuse, 0xfe, !PT ;  /* 0x0000003054167812 */ /* 0x140fe200078efe71 */
[----:B------:R0:W-:Y:S01]  /*1c50*/  STS.64 [R10+0x4400], R50 ;  /* 0x004400320a007388 */ /* 0x0001e20000000a00 */
[C-C-:B------:R-:W-:Y:S02]  /*1c60*/  LOP3.LUT R24, R84.reuse, 0x2e, R113.reuse, 0xfe, !PT ;  /* 0x0000002e54187812 */ /* 0x140fe400078efe71 */
[C-C-:B------:R-:W-:Y:S01]  /*1c70*/  LOP3.LUT R52, R84.reuse, 0x28, R113.reuse, 0xfe, !PT ;  /* 0x0000002854347812 */ /* 0x140fe200078efe71 */
[----:B------:R-:W-:Y:S01]  /*1c80*/  STS.64 [R10+0x4c00], R2 ;  /* 0x004c00020a007388 */ /* 0x000fe20000000a00 */
[----:B------:R-:W-:-:S02]  /*1c90*/  LOP3.LUT R53, R84, 0x26, R113, 0xfe, !PT ;  /* 0x0000002654357812 */ /* 0x000fc400078efe71 */
[C-C-:B------:R-:W-:Y:S01]  /*1ca0*/  LOP3.LUT R54, R84.reuse, 0x24, R113.reuse, 0xfe, !PT ;  /* 0x0000002454367812 */ /* 0x140fe200078efe71 */
[----:B------:R-:W-:Y:S01]  /*1cb0*/  BAR.SYNC.DEFER_BLOCKING 0x0 ;  /* 0x0000000000007b1d */ /* 0x000fe20000010000 */
[C-C-:B------:R-:W-:Y:S02]  /*1cc0*/  LOP3.LUT R55, R84.reuse, 0x22, R113.reuse, 0xfe, !PT ;  /* 0x0000002254377812 */ /* 0x140fe400078efe71 */
[C-C-:B------:R-:W-:Y:S02]  /*1cd0*/  LOP3.LUT R56, R84.reuse, 0x20, R113.reuse, 0xfe, !PT ;  /* 0x0000002054387812 */ /* 0x140fe400078efe71 */
[C-C-:B0-----:R-:W-:Y:S02]  /*1ce0*/  LOP3.LUT R50, R84.reuse, 0x2c, R113.reuse, 0xfe, !PT ;  /* 0x0000002c54327812 */ /* 0x141fe400078efe71 */
[C-C-:B------:R-:W-:Y:S02]  /*1cf0*/  LOP3.LUT R51, R84.reuse, 0x2a, R113.reuse, 0xfe, !PT ;  /* 0x0000002a54337812 */ /* 0x140fe400078efe71 */
[----:B------:R-:W-:-:S02]  /*1d00*/  LOP3.LUT R48, R84, 0x3e, R113, 0xfe, !PT ;  /* 0x0000003e54307812 */ /* 0x000fc400078efe71 */
[C-C-:B------:R-:W-:Y:S02]  /*1d10*/  LOP3.LUT R36, R84.reuse, 0x1e, R113.reuse, 0xfe, !PT ;  /* 0x0000001e54247812 */ /* 0x140fe400078efe71 */
[C-C-:B------:R-:W-:Y:S02]  /*1d20*/  LOP3.LUT R37, R84.reuse, 0x1c, R113.reuse, 0xfe, !PT ;  /* 0x0000001c54257812 */ /* 0x140fe400078efe71 */
[C-C-:B------:R-:W-:Y:S02]  /*1d30*/  LOP3.LUT R38, R84.reuse, 0x1a, R113.reuse, 0xfe, !PT ;  /* 0x0000001a54267812 */ /* 0x140fe400078efe71 */
[C-C-:B------:R-:W-:Y:S02]  /*1d40*/  LOP3.LUT R39, R84.reuse, 0x18, R113.reuse, 0xfe, !PT ;  /* 0x0000001854277812 */ /* 0x140fe400078efe71 */
[C-C-:B------:R-:W-:Y:S02]  /*1d50*/  LOP3.LUT R40, R84.reuse, 0x16, R113.reuse, 0xfe, !PT ;  /* 0x0000001654287812 */ /* 0x140fe400078efe71 */
[----:B------:R-:W-:-:S02]  /*1d60*/  LOP3.LUT R41, R84, 0x14, R113, 0xfe, !PT ;  /* 0x0000001454297812 */ /* 0x000fc400078efe71 */
[C-C-:B------:R-:W-:Y:S01]  /*1d70*/  LOP3.LUT R42, R84.reuse, 0x12, R113.reuse, 0xfe, !PT ;  /* 0x00000012542a7812 */ /* 0x140fe200078efe71 */
[----:B------:R-:W0:Y:S01]  /*1d80*/  LDS.64 R12, [R82] ;  /* 0x00000000520c7984 */ /* 0x000e220000000a00 */
[C-C-:B------:R-:W-:Y:S02]  /*1d90*/  LOP3.LUT R43, R84.reuse, 0x10, R113.reuse, 0xfe, !PT ;  /* 0x00000010542b7812 */ /* 0x140fe400078efe71 */
[C-C-:B------:R-:W-:Y:S01]  /*1da0*/  LOP3.LUT R44, R84.reuse, 0xe, R113.reuse, 0xfe, !PT ;  /* 0x0000000e542c7812 */ /* 0x140fe200078efe71 */
[----:B------:R-:W1:Y:S01]  /*1db0*/  LDS.64 R10, [R8] ;  /* 0x00000000080a7984 */ /* 0x000e620000000a00 */
[C-C-:B------:R-:W-:Y:S02]  /*1dc0*/  LOP3.LUT R35, R84.reuse, 0xc, R113.reuse, 0xfe, !PT ;  /* 0x0000000c54237812 */ /* 0x140fe400078efe71 */
[C-C-:B------:R-:W-:Y:S01]  /*1dd0*/  LOP3.LUT R34, R84.reuse, 0xa, R113.reuse, 0xfe, !PT ;  /* 0x0000000a54227812 */ /* 0x140fe200078efe71 */
[----:B------:R-:W2:Y:S01]  /*1de0*/  LDS.64 R2, [R49] ;  /* 0x0000000031027984 */ /* 0x000ea20000000a00 */
[----:B------:R-:W-:-:S02]  /*1df0*/  LOP3.LUT R33, R84, 0x8, R113, 0xfe, !PT ;  /* 0x0000000854217812 */ /* 0x000fc400078efe71 */
[C-C-:B------:R-:W-:Y:S01]  /*1e00*/  LOP3.LUT R31, R84.reuse, 0x6, R113.reuse, 0xfe, !PT ;  /* 0x00000006541f7812 */ /* 0x140fe200078efe71 */
[----:B------:R-:W3:Y:S01]  /*1e10*/  LDS.64 R4, [R17] ;  /* 0x0000000011047984 */ /* 0x000ee20000000a00 */
[----:B------:R-:W-:Y:S02]  /*1e20*/  LOP3.LUT R84, R84, 0x2, R113, 0xfe, !PT ;  /* 0x0000000254547812 */ /* 0x000fe400078efe71 */
[----:B------:R-:W-:Y:S01]  /*1e30*/  ISETP.LT.AND P1, PT, R15, c[0x0][0x17c], !P0 ;  /* 0x00005f000f007a0c */ /* 0x000fe20004721270 */
[----:B------:R-:W4:Y:S01]  /*1e40*/  LDS.64 R6, [R82+0x1000] ;  /* 0x0010000052067984 */ /* 0x000f220000000a00 */
[----:B------:R-:W-:Y:S01]  /*1e50*/  ISETP.LT.AND P2, PT, R14, c[0x0][0x17c], !P0 ;  /* 0x00005f000e007a0c */ /* 0x000fe20004741270 */
[----:B------:R-:W-:Y:S01]  /*1e60*/  IMAD R47, R31, c[0x0][0x198], RZ ;  /* 0x000066001f2f7a24 */ /* 0x000fe200078e02ff */
[----:B------:R-:W-:Y:S01]  /*1e70*/  LEA R19, P4, R20, c[0x0][0x170], 0x1 ;  /* 0x00005c0014137a11 */ /* 0x000fe200078808ff */
[----:B------:R-:W5:Y:S01]  /*1e80*/  LDS.64 R8, [R8+0x1000] ;  /* 0x0010000008087984 */ /* 0x000f620000000a00 */
[----:B------:R-:W-:-:S02]  /*1e90*/  ISETP.LT.AND P3, PT, R16, c[0x0][0x17c], !P0 ;  /* 0x00005f0010007a0c */ /* 0x000fc40004761270 */
[C---:B------:R-:W-:Y:S01]  /*1ea0*/  ISETP.LT.AND P5, PT, R84.reuse, c[0x0][0x17c], !P0 ;  /* 0x00005f0054007a0c */ /* 0x040fe200047a1270 */
[----:B------:R-:W5:Y:S01]  /*1eb0*/  LDS.64 R14, [R49+0x1000] ;  /* 0x00100000310e7984 */ /* 0x000f620000000a00 */
[----:B------:R-:W-:Y:S01]  /*1ec0*/  IMAD R84, R84, c[0x0][0x198], RZ ;  /* 0x0000660054547a24 */ /* 0x000fe200078e02ff */
[----:B------:R-:W-:Y:S02]  /*1ed0*/  LEA.HI.X.SX32 R20, R20, c[0x0][0x174], 0x1, P4 ;  /* 0x00005d0014147a11 */ /* 0x000fe400020f0eff */
[----:B------:R-:W5:Y:S01]  /*1ee0*/  LDS.64 R16, [R17+0x1000] ;  /* 0x0010000011107984 */ /* 0x000f620000000a00 */
[CC--:B------:R-:W-:Y:S02]  /*1ef0*/  LEA R26, P6, R45.reuse, R19.reuse, 0x1 ;  /* 0x000000132d1a7211 */ /* 0x0c0fe400078c08ff */
[----:B------:R-:W-:Y:S02]  /*1f00*/  LEA R28, P4, R84, R19, 0x1 ;  /* 0x00000013541c7211 */ /* 0x000fe400078808ff */
[----:B------:R-:W-:-:S02]  /*1f10*/  LEA.HI.X.SX32 R27, R45, R20, 0x1, P6 ;  /* 0x000000142d1b7211 */ /* 0x000fc400030f0eff */
[-C--:B------:R-:W-:Y:S02]  /*1f20*/  LEA R30, P6, R46, R19.reuse, 0x1 ;  /* 0x000000132e1e7211 */ /* 0x080fe400078c08ff */
[-C--:B------:R-:W-:Y:S02]  /*1f30*/  LEA.HI.X.SX32 R29, R84, R20.reuse, 0x1, P4 ;  /* 0x00000014541d7211 */ /* 0x080fe400020f0eff */
[----:B------:R-:W-:Y:S01]  /*1f40*/  LEA R32, P4, R47, R19, 0x1 ;  /* 0x000000132f207211 */ /* 0x000fe200078808ff */
[----:B0-----:R0:W-:Y:S01]  /*1f50*/  @P2 STG.E.U16 [R26.64], R12 ;  /* 0x0000000c1a002986 */ /* 0x0011e2000c101506 */
[----:B------:R-:W-:Y:S02]  /*1f60*/  ISETP.LT.AND P2, PT, R31, c[0x0][0x17c], !P0 ;  /* 0x00005f001f007a0c */ /* 0x000fe40004741270 */
[----:B------:R-:W-:Y:S01]  /*1f70*/  LEA.HI.X.SX32 R31, R46, R20, 0x1, P6 ;  /* 0x000000142e1f7211 */ /* 0x000fe200030f0eff */
[----:B-1----:R1:W-:Y:S01]  /*1f80*/  @P5 STG.E.U16 [R28.64], R10 ;  /* 0x0000000a1c005986 */ /* 0x0023e2000c101506 */
[C---:B------:R-:W-:Y:S01]  /*1f90*/  IMAD R46, R33.reuse, c[0x0][0x198], RZ ;  /* 0x00006600212e7a24 */ /* 0x040fe200078e02ff */
[----:B------:R-:W-:-:S02]  /*1fa0*/  ISETP.LT.AND P5, PT, R33, c[0x0][0x17c], !P0 ;  /* 0x00005f0021007a0c */ /* 0x000fc400047a1270 */
[-C--:B------:R-:W-:Y:S01]  /*1fb0*/  LEA.HI.X.SX32 R33, R47, R20.reuse, 0x1, P4 ;  /* 0x000000142f217211 */ /* 0x080fe200020f0eff */
[----:B--2---:R2:W-:Y:S01]  /*1fc0*/  @P3 STG.E.U16 [R30.64], R2 ;  /* 0x000000021e003986 */ /* 0x0045e2000c101506 */
[C---:B------:R-:W-:Y:S01]  /*1fd0*/  IMAD R47, R34.reuse, c[0x0][0x198], RZ ;  /* 0x00006600222f7a24 */ /* 0x040fe200078e02ff */
[----:B------:R-:W-:Y:S02]  /*1fe0*/  ISETP.LT.AND P3, PT, R34, c[0x0][0x17c], !P0 ;  /* 0x00005f0022007a0c */ /* 0x000fe40004761270 */
[CC--:B0-----:R-:W-:Y:S01]  /*1ff0*/  LEA R26, P4, R46.reuse, R19.reuse, 0x1 ;  /* 0x000000132e1a7211 */ /* 0x0c1fe200078808ff */
[----:B---3--:R0:W-:Y:S01]  /*2000*/  @P2 STG.E.U16 [R32.64], R4 ;  /* 0x0000000420002986 */ /* 0x0081e2000c101506 */
[----:B------:R-:W-:Y:S01]  /*2010*/  LEA R34, P6, R47, R19, 0x1 ;  /* 0x000000132f227211 */ /* 0x000fe200078c08ff */
[C---:B-1----:R-:W-:Y:S01]  /*2020*/  IMAD R29, R35.reuse, c[0x0][0x198], RZ ;  /* 0x00006600231d7a24 */ /* 0x042fe200078e02ff */
[-C--:B------:R-:W-:Y:S02]  /*2030*/  LEA.HI.X.SX32 R27, R46, R20.reuse, 0x1, P4 ;  /* 0x000000142e1b7211 */ /* 0x080fe400020f0eff */
[C---:B------:R-:W-:Y:S01]  /*2040*/  ISETP.LT.AND P4, PT, R44.reuse, c[0x0][0x17c], !P0 ;  /* 0x00005f002c007a0c */ /* 0x040fe20004781270 */
[----:B------:R-:W-:Y:S01]  /*2050*/  IMAD R44, R44, c[0x0][0x198], RZ ;  /* 0x000066002c2c7a24 */ /* 0x000fe200078e02ff */
[----:B------:R-:W-:Y:S01]  /*2060*/  ISETP.LT.AND P2, PT, R35, c[0x0][0x17c], !P0 ;  /* 0x00005f0023007a0c */ /* 0x000fe20004741270 */
[----:B----4-:R-:W-:Y:S01]  /*2070*/  @P5 STG.E.U16 [R26.64], R6 ;  /* 0x000000061a005986 */ /* 0x010fe2000c101506 */
[----:B------:R-:W-:-:S02]  /*2080*/  LEA.HI.X.SX32 R35, R47, R20, 0x1, P6 ;  /* 0x000000142f237211 */ /* 0x000fc400030f0eff */
[CC--:B------:R-:W-:Y:S02]  /*2090*/  LEA R28, P5, R29.reuse, R19.reuse, 0x1 ;  /* 0x000000131d1c7211 */ /* 0x0c0fe400078a08ff */
[C---:B--2---:R-:W-:Y:S01]  /*20a0*/  LEA R30, P6, R44.reuse, R19, 0x1 ;  /* 0x000000132c1e7211 */ /* 0x044fe200078c08ff */
[----:B-----5:R1:W-:Y:S01]  /*20b0*/  @P3 STG.E.U16 [R34.64], R8 ;  /* 0x0000000822003986 */ /* 0x0203e2000c101506 */
[-C--:B------:R-:W-:Y:S02]  /*20c0*/  LEA.HI.X.SX32 R29, R29, R20.reuse, 0x1, P5 ;  /* 0x000000141d1d7211 */ /* 0x080fe400028f0eff */
[----:B------:R-:W-:Y:S01]  /*20d0*/  ISETP.LT.AND P3, PT, R25, c[0x0][0x17c], !P0 ;  /* 0x00005f0019007a0c */ /* 0x000fe20004761270 */
[C---:B------:R-:W-:Y:S01]  /*20e0*/  IMAD R25, R43.reuse, c[0x0][0x198], RZ ;  /* 0x000066002b197a24 */ /* 0x040fe200078e02ff */
[----:B------:R-:W-:Y:S01]  /*20f0*/  LEA.HI.X.SX32 R31, R44, R20, 0x1, P6 ;  /* 0x000000142c1f7211 */ /* 0x000fe200030f0eff */
[----:B------:R2:W-:Y:S01]  /*2100*/  @P2 STG.E.U16 [R28.64], R14 ;  /* 0x0000000e1c002986 */ /* 0x0005e2000c101506 */
[----:B------:R-:W-:-:S02]  /*2110*/  ISETP.LT.AND P5, PT, R43, c[0x0][0x17c], !P0 ;  /* 0x00005f002b007a0c */ /* 0x000fc400047a1270 */
[CC--:B0-----:R-:W-:Y:S01]  /*2120*/  LEA R32, P2, R25.reuse, R19.reuse, 0x1 ;  /* 0x0000001319207211 */ /* 0x0c1fe200078408ff */
[----:B------:R0:W-:Y:S01]  /*2130*/  @P4 STG.E.U16 [R30.64], R16 ;  /* 0x000000101e004986 */ /* 0x0001e2000c101506 */
[C---:B------:R-:W-:Y:S01]  /*2140*/  ISETP.LT.AND P4, PT, R42.reuse, c[0x0][0x17c], !P0 ;  /* 0x00005f002a007a0c */ /* 0x040fe20004781270 */
[----:B------:R-:W-:Y:S01]  /*2150*/  IMAD R42, R42, c[0x0][0x198], RZ ;  /* 0x000066002a2a7a24 */ /* 0x000fe200078e02ff */
[----:B------:R-:W-:Y:S01]  /*2160*/  LEA.HI.X.SX32 R33, R25, R20, 0x1, P2 ;  /* 0x0000001419217211 */ /* 0x000fe200010f0eff */
[----:B-1----:R-:W-:Y:S01]  /*2170*/  IMAD.MOV.U32 R35, RZ, RZ, c[0x0][0x198] ;  /* 0x00006600ff237624 */ /* 0x002fe200078e00ff */
[----:B------:R-:W-:Y:S02]  /*2180*/  PRMT R12, R12, 0x7632, R12 ;  /* 0x000076320c0c7816 */ /* 0x000fe4000000000c */
[C---:B------:R-:W-:Y:S01]  /*2190*/  ISETP.LT.AND P2, PT, R41.reuse, c[0x0][0x17c], !P0 ;  /* 0x00005f0029007a0c */ /* 0x040fe20004741270 */
[----:B------:R-:W-:Y:S01]  /*21a0*/  IMAD R41, R41, c[0x0][0x198], RZ ;  /* 0x0000660029297a24 */ /* 0x000fe200078e02ff */
[-C--:B------:R-:W-:Y:S01]  /*21b0*/  LEA R26, P6, R42, R19.reuse, 0x1 ;  /* 0x000000132a1a7211 */ /* 0x080fe200078c08ff */
[----:B------:R1:W-:Y:S01]  /*21c0*/  @P5 STG.E.U16 [R32.64], R12 ;  /* 0x0000000c20005986 */ /* 0x0003e2000c101506 */
[----:B------:R-:W-:Y:S01]  /*21d0*/  PRMT R10, R10, 0x7632, R10 ;  /* 0x000076320a0a7816 */ /* 0x000fe2000000000a */
[----:B------:R-:W-:Y:S01]  /*21e0*/  IMAD R45, R35, 0x20, R45 ;  /* 0x00000020232d7824 */ /* 0x000fe200078e022d */
[----:B--2---:R-:W-:-:S02]  /*21f0*/  LEA R28, P5, R41, R19, 0x1 ;  /* 0x00000013291c7211 */ /* 0x004fc400078a08ff */
[-C--:B------:R-:W-:Y:S02]  /*2200*/  LEA.HI.X.SX32 R27, R42, R20.reuse, 0x1, P6 ;  /* 0x000000142a1b7211 */ /* 0x080fe400030f0eff */
[C---:B------:R-:W-:Y:S01]  /*2210*/  ISETP.LT.AND P6, PT, R40.reuse, c[0x0][0x17c], !P0 ;  /* 0x00005f0028007a0c */ /* 0x040fe200047c1270 */
[----:B------:R-:W-:Y:S01]  /*2220*/  IMAD R40, R40, c[0x0][0x198], RZ ;  /* 0x0000660028287a24 */ /* 0x000fe200078e02ff */
[-C--:B------:R-:W-:Y:S01]  /*2230*/  LEA.HI.X.SX32 R29, R41, R20.reuse, 0x1, P5 ;  /* 0x00000014291d7211 */ /* 0x080fe200028f0eff */
[----:B------:R2:W-:Y:S01]  /*2240*/  @P4 STG.E.U16 [R26.64], R10 ;  /* 0x0000000a1a004986 */ /* 0x0005e2000c101506 */
[----:B------:R-:W-:Y:S01]  /*2250*/  PRMT R14, R2, 0x7632, R14 ;  /* 0x00007632020e7816 */ /* 0x000fe2000000000e */
[----:B------:R-:W-:Y:S01]  /*2260*/  IMAD R2, R38, c[0x0][0x198], RZ ;  /* 0x0000660026027a24 */ /* 0x000fe200078e02ff */
[----:B0-----:R-:W-:Y:S02]  /*2270*/  LEA R30, P4, R40, R19, 0x1 ;  /* 0x00000013281e7211 */ /* 0x001fe400078808ff */
[----:B------:R-:W-:Y:S01]  /*2280*/  PRMT R4, R4, 0x7632, R4 ;  /* 0x0000763204047816 */ /* 0x000fe20000000004 */
[----:B------:R0:W-:Y:S01]  /*2290*/  @P2 STG.E.U16 [R28.64], R14 ;  /* 0x0000000e1c002986 */ /* 0x0001e2000c101506 */
[C---:B------:R-:W-:Y:S01]  /*22a0*/  ISETP.LT.AND P2, PT, R39.reuse, c[0x0][0x17c], !P0 ;  /* 0x00005f0027007a0c */ /* 0x040fe20004741270 */
[----:B------:R-:W-:Y:S01]  /*22b0*/  IMAD R39, R39, c[0x0][0x198], RZ ;  /* 0x0000660027277a24 */ /* 0x000fe200078e02ff */
[----:B------:R-:W-:-:S02]  /*22c0*/  LEA.HI.X.SX32 R31, R40, R20, 0x1, P4 ;  /* 0x00000014281f7211 */ /* 0x000fc400020f0eff */
[----:B------:R-:W-:Y:S02]  /*22d0*/  ISETP.LT.AND P4, PT, R38, c[0x0][0x17c], !P0 ;  /* 0x00005f0026007a0c */ /* 0x000fe40004781270 */
[CC--:B-1----:R-:W-:Y:S01]  /*22e0*/  LEA R32, P5, R39.reuse, R19.reuse, 0x1 ;  /* 0x0000001327207211 */ /* 0x0c2fe200078a08ff */
[----:B------:R1:W-:Y:S01]  /*22f0*/  @P6 STG.E.U16 [R30.64], R4 ;  /* 0x000000041e006986 */ /* 0x0003e2000c101506 */
[----:B--2---:R-:W-:Y:S02]  /*2300*/  LEA R26, P6, R2, R19, 0x1 ;  /* 0x00000013021a7211 */ /* 0x004fe400078c08ff */
[----:B------:R-:W-:Y:S02]  /*2310*/  PRMT R16, R6, 0x7632, R16 ;  /* 0x0000763206107816 */ /* 0x000fe40000000010 */
[----:B------:R-:W-:Y:S02]  /*2320*/  LEA.HI.X.SX32 R33, R39, R20, 0x1, P5 ;  /* 0x0000001427217211 */ /* 0x000fe400028f0eff */
[----:B------:R-:W-:-:S02]  /*2330*/  PRMT R8, R8, 0x7632, R8 ;  /* 0x0000763208087816 */ /* 0x000fc40000000008 */
[----:B------:R-:W-:Y:S01]  /*2340*/  LEA.HI.X.SX32 R27, R2, R20, 0x1, P6 ;  /* 0x00000014021b7211 */ /* 0x000fe200030f0eff */
[----:B------:R2:W-:Y:S01]  /*2350*/  @P2 STG.E.U16 [R32.64], R16 ;  /* 0x0000001020002986 */ /* 0x0005e2000c101506 */
[C---:B------:R-:W-:Y:S01]  /*2360*/  ISETP.LT.AND P5, PT, R37.reuse, c[0x0][0x17c], !P0 ;  /* 0x00005f0025007a0c */ /* 0x040fe200047a1270 */
[----:B------:R-:W-:Y:S01]  /*2370*/  IMAD R37, R37, c[0x0][0x198], RZ ;  /* 0x0000660025257a24 */ /* 0x000fe200078e02ff */
[----:B0-----:R-:W-:Y:S01]  /*2380*/  PRMT R14, R14, 0x7632, R14 ;  /* 0x000076320e0e7816 */ /* 0x001fe2000000000e */
[----:B------:R0:W-:Y:S01]  /*2390*/  @P4 STG.E.U16 [R26.64], R8 ;  /* 0x000000081a004986 */ /* 0x0001e2000c101506 */
[C---:B------:R-:W-:Y:S01]  /*23a0*/  ISETP.LT.AND P4, PT, R36.reuse, c[0x0][0x17c], !P0 ;  /* 0x00005f0024007a0c */ /* 0x040fe20004781270 */
[----:B------:R-:W-:Y:S01]  /*23b0*/  IMAD R36, R36, c[0x0][0x198], RZ ;  /* 0x0000660024247a24 */ /* 0x000fe200078e02ff */
[----:B------:R-:W-:Y:S01]  /*23c0*/  LEA R28, P2, R37, R19, 0x1 ;  /* 0x00000013251c7211 */ /* 0x000fe200078408ff */
[----:B------:R-:W-:-:S03]  /*23d0*/  IMAD R2, R35, 0x2, R45 ;  /* 0x0000000223027824 */ /* 0x000fc600078e022d */
[-C--:B------:R-:W-:Y:S01]  /*23e0*/  LEA.HI.X.SX32 R29, R37, R20.reuse, 0x1, P2 ;  /* 0x00000014251d7211 */ /* 0x080fe200010f0eff */
[----:B-1----:R-:W-:Y:S01]  /*23f0*/  IMAD R4, R35, 0x2, R2 ;  /* 0x0000000223047824 */ /* 0x002fe200078e0202 */
[----:B------:R-:W-:Y:S02]  /*2400*/  ISETP.LT.AND P2, PT, R56, c[0x0][0x17c], !P0 ;  /* 0x00005f0038007a0c */ /* 0x000fe40004741270 */
[-C--:B------:R-:W-:Y:S01]  /*2410*/  LEA R30, P6, R36, R19.reuse, 0x1 ;  /* 0x00000013241e7211 */ /* 0x080fe200078c08ff */
[----:B------:R1:W-:Y:S01]  /*2420*/  @P5 STG.E.U16 [R28.64], R14 ;  /* 0x0000000e1c005986 */ /* 0x0003e2000c101506 */
[----:B--2---:R-:W-:Y:S02]  /*2430*/  PRMT R16, R16, 0x7632, R16 ;  /* 0x0000763210107816 */ /* 0x004fe40000000010 */
[----:B------:R-:W-:Y:S02]  /*2440*/  LEA.HI.X.SX32 R31, R36, R20, 0x1, P6 ;  /* 0x00000014241f7211 */ /* 0x000fe400030f0eff */
[----:B0-----:R-:W-:-:S02]  /*2450*/  LEA R26, P5, R45, R19, 0x1 ;  /* 0x000000132d1a7211 */ /* 0x001fc400078a08ff */
[----:B------:R-:W-:Y:S01]  /*2460*/  ISETP.LT.AND P6, PT, R55, c[0x0][0x17c], !P0 ;  /* 0x00005f0037007a0c */ /* 0x000fe200047c1270 */
[----:B------:R0:W-:Y:S01]  /*2470*/  @P4 STG.E.U16 [R30.64], R16 ;  /* 0x000000101e004986 */ /* 0x0001e2000c101506 */
[-C--:B------:R-:W-:Y:S02]  /*2480*/  LEA.HI.X.SX32 R27, R45, R20.reuse, 0x1, P5 ;  /* 0x000000142d1b7211 */ /* 0x080fe400028f0eff */
[-C--:B------:R-:W-:Y:S02]  /*2490*/  LEA R32, P5, R2, R19.reuse, 0x1 ;  /* 0x0000001302207211 */ /* 0x080fe400078a08ff */
[----:B------:R-:W-:Y:S01]  /*24a0*/  ISETP.LT.AND P4, PT, R54, c[0x0][0x17c], !P0 ;  /* 0x00005f0036007a0c */ /* 0x000fe20004781270 */
[----:B------:R2:W-:Y:S01]  /*24b0*/  @P2 STG.E.U16 [R26.64], R13 ;  /* 0x0000000d1a002986 */ /* 0x0005e2000c101506 */
[----:B------:R-:W-:Y:S01]  /*24c0*/  LEA.HI.X.SX32 R33, R2, R20, 0x1, P5 ;  /* 0x0000001402217211 */ /* 0x000fe200028f0eff */
[----:B------:R-:W-:Y:S01]  /*24d0*/  IMAD R2, R35, 0x2, R4 ;  /* 0x0000000223027824 */ /* 0x000fe200078e0204 */
[----:B-1----:R-:W-:-:S02]  /*24e0*/  LEA R28, P2, R4, R19, 0x1 ;  /* 0x00000013041c7211 */ /* 0x002fc400078408ff */
[----:B------:R-:W-:Y:S01]  /*24f0*/  ISETP.LT.AND P5, PT, R53, c[0x0][0x17c], !P0 ;  /* 0x00005f0035007a0c */ /* 0x000fe200047a1270 */
[----:B------:R1:W-:Y:S01]  /*2500*/  @P6 STG.E.U16 [R32.64], R11 ;  /* 0x0000000b20006986 */ /* 0x0003e2000c101506 */
[-C--:B------:R-:W-:Y:S01]  /*2510*/  LEA.HI.X.SX32 R29, R4, R20.reuse, 0x1, P2 ;  /* 0x00000014041d7211 */ /* 0x080fe200010f0eff */
[C---:B------:R-:W-:Y:S01]  /*2520*/  IMAD R4, R35.reuse, 0x2, R2 ;  /* 0x0000000223047824 */ /* 0x040fe200078e0202 */
[-C--:B0-----:R-:W-:Y:S02]  /*2530*/  LEA R30, P6, R2, R19.reuse, 0x1 ;  /* 0x00000013021e7211 */ /* 0x081fe400078c08ff */
[----:B------:R-:W-:Y:S01]  /*2540*/  ISETP.LT.AND P2, PT, R52, c[0x0][0x17c], !P0 ;  /* 0x00005f0034007a0c */ /* 0x000fe20004741270 */
[----:B------:R0:W-:Y:S01]  /*2550*/  @P4 STG.E.U16 [R28.64], R3 ;  /* 0x000000031c004986 */ /* 0x0001e2000c101506 */
[----:B------:R-:W-:Y:S01]  /*2560*/  LEA.HI.X.SX32 R31, R2, R20, 0x1, P6 ;  /* 0x00000014021f7211 */ /* 0x000fe200030f0eff */
[----:B------:R-:W-:Y:S01]  /*2570*/  IMAD R2, R35, 0x2, R4 ;  /* 0x0000000223027824 */ /* 0x000fe200078e0204 */
[----:B--2---:R-:W-:-:S02]  /*2580*/  LEA R26, P4, R4, R19, 0x1 ;  /* 0x00000013041a7211 */ /* 0x004fc400078808ff */
[----:B------:R-:W-:Y:S01]  /*2590*/  ISETP.LT.AND P6, PT, R51, c[0x0][0x17c], !P0 ;  /* 0x00005f0033007a0c */ /* 0x000fe200047c1270 */
[----:B------:R-:W-:Y:S01]  /*25a0*/  @P5 STG.E.U16 [R30.64], R5 ;  /* 0x000000051e005986 */ /* 0x000fe2000c101506 */
[-C--:B------:R-:W-:Y:S01]  /*25b0*/  LEA.HI.X.SX32 R27, R4, R20.reuse, 0x1, P4 ;  /* 0x00000014041b7211 */ /* 0x080fe200020f0eff */
[C---:B------:R-:W-:Y:S01]  /*25c0*/  IMAD R4, R35.reuse, 0x2, R2 ;  /* 0x0000000223047824 */ /* 0x040fe200078e0202 */
[-C--:B-1----:R-:W-:Y:S02]  /*25d0*/  LEA R32, P5, R2, R19.reuse, 0x1 ;  /* 0x0000001302207211 */ /* 0x082fe400078a08ff */
[----:B------:R-:W-:Y:S01]  /*25e0*/  ISETP.LT.AND P4, PT, R50, c[0x0][0x17c], !P0 ;  /* 0x00005f0032007a0c */ /* 0x000fe20004781270 */
[----:B------:R-:W-:Y:S01]  /*25f0*/  @P2 STG.E.U16 [R26.64], R7 ;  /* 0x000000071a002986 */ /* 0x000fe2000c101506 */
[----:B------:R-:W-:Y:S01]  /*2600*/  LEA.HI.X.SX32 R33, R2, R20, 0x1, P5 ;  /* 0x0000001402217211 */ /* 0x000fe200028f0eff */
[----:B------:R-:W-:Y:S01]  /*2610*/  IMAD R2, R35, 0x2, R4 ;  /* 0x0000000223027824 */ /* 0x000fe200078e0204 */
[----:B0-----:R-:W-:-:S02]  /*2620*/  LEA R28, P2, R4, R19, 0x1 ;  /* 0x00000013041c7211 */ /* 0x001fc400078408ff */
[----:B------:R-:W-:Y:S01]  /*2630*/  ISETP.LT.AND P5, PT, R24, c[0x0][0x17c], !P0 ;  /* 0x00005f0018007a0c */ /* 0x000fe200047a1270 */
[----:B------:R-:W-:Y:S01]  /*2640*/  @P6 STG.E.U16 [R32.64], R9 ;  /* 0x0000000920006986 */ /* 0x000fe2000c101506 */
[-C--:B------:R-:W-:Y:S01]  /*2650*/  LEA.HI.X.SX32 R29, R4, R20.reuse, 0x1, P2 ;  /* 0x00000014041d7211 */ /* 0x080fe200010f0eff */
[----:B------:R-:W-:Y:S01]  /*2660*/  IMAD R4, R35, 0x2, R2 ;  /* 0x0000000223047824 */ /* 0x000fe200078e0202 */
[C---:B------:R-:W-:Y:S02]  /*2670*/  LEA R24, P6, R2.reuse, R19, 0x1 ;  /* 0x0000001302187211 */ /* 0x040fe400078c08ff */
[----:B------:R-:W-:Y:S01]  /*2680*/  ISETP.LT.AND P2, PT, R23, c[0x0][0x17c], !P0 ;  /* 0x00005f0017007a0c */ /* 0x000fe20004741270 */
[----:B------:R-:W-:Y:S01]  /*2690*/  @P4 STG.E.U16 [R28.64], R15 ;  /* 0x0000000f1c004986 */ /* 0x000fe2000c101506 */
[----:B------:R-:W-:Y:S01]  /*26a0*/  LEA.HI.X.SX32 R25, R2, R20, 0x1, P6 ;  /* 0x0000001402197211 */ /* 0x000fe200030f0eff */
[----:B------:R-:W-:Y:S01]  /*26b0*/  IMAD R2, R35, 0x2, R4 ;  /* 0x0000000223027824 */ /* 0x000fe200078e0204 */
[----:B------:R-:W-:-:S02]  /*26c0*/  ISETP.LT.AND P4, PT, R22, c[0x0][0x17c], !P0 ;  /* 0x00005f0016007a0c */ /* 0x000fc40004781270 */
[CC--:B------:R-:W-:Y:S01]  /*26d0*/  LEA R22, P6, R4.reuse, R19.reuse, 0x1 ;  /* 0x0000001304167211 */ /* 0x0c0fe200078c08ff */
[----:B------:R0:W-:Y:S01]  /*26e0*/  @P5 STG.E.U16 [R24.64], R17 ;  /* 0x0000001118005986 */ /* 0x0001e2000c101506 */
[----:B------:R-:W-:Y:S02]  /*26f0*/  PRMT R11, R13, 0x7632, R11 ;  /* 0x000076320d0b7816 */ /* 0x000fe4000000000b */
[-C--:B------:R-:W-:Y:S01]  /*2700*/  LEA.HI.X.SX32 R23, R4, R20.reuse, 0x1, P6 ;  /* 0x0000001404177211 */ /* 0x080fe200030f0eff */
[----:B------:R-:W-:Y:S01]  /*2710*/  IMAD R4, R35, 0x2, R2 ;  /* 0x0000000223047824 */ /* 0x000fe200078e0202 */
[C---:B------:R-:W-:Y:S02]  /*2720*/  LEA R12, P6, R2.reuse, R19, 0x1 ;  /* 0x00000013020c7211 */ /* 0x040fe400078c08ff */
[----:B------:R-:W-:Y:S02]  /*2730*/  PRMT R3, R11, 0x7632, R3 ;  /* 0x000076320b037816 */ /* 0x000fe40000000003 */
[----:B------:R-:W-:Y:S01]  /*2740*/  LEA.HI.X.SX32 R13, R2, R20, 0x1, P6 ;  /* 0x00000014020d7211 */ /* 0x000fe200030f0eff */
[----:B------:R-:W-:Y:S01]  /*2750*/  IMAD R2, R35, 0x2, R4 ;  /* 0x0000000223027824 */ /* 0x000fe200078e0204 */
[----:B------:R1:W-:Y:S01]  /*2760*/  @P4 STG.E.U16 [R22.64], R11 ;  /* 0x0000000b16004986 */ /* 0x0003e2000c101506 */
[----:B------:R-:W-:-:S02]  /*2770*/  ISETP.LT.AND P5, PT, R21, c[0x0][0x17c], !P0 ;  /* 0x00005f0015007a0c */ /* 0x000fc400047a1270 */
[C---:B------:R-:W-:Y:S01]  /*2780*/  IMAD R6, R35.reuse, 0x2, R2 ;  /* 0x0000000223067824 */ /* 0x040fe200078e0202 */
[----:B------:R2:W-:Y:S01]  /*2790*/  @P2 STG.E.U16 [R12.64], R3 ;  /* 0x000000030c002986 */ /* 0x0005e2000c101506 */
[-C--:B------:R-:W-:Y:S02]  /*27a0*/  LEA R10, P2, R4, R19.reuse, 0x1 ;  /* 0x00000013040a7211 */ /* 0x080fe400078408ff */
[C---:B------:R-:W-:Y:S01]  /*27b0*/  IMAD R8, R35.reuse, 0x2, R6 ;  /* 0x0000000223087824 */ /* 0x040fe200078e0206 */
[-C--:B0-----:R-:W-:Y:S02]  /*27c0*/  LEA R24, P4, R2, R19.reuse, 0x1 ;  /* 0x0000001302187211 */ /* 0x081fe400078808ff */
[----:B------:R-:W-:Y:S02]  /*27d0*/  LEA R26, P6, R6, R19, 0x1 ;  /* 0x00000013061a7211 */ /* 0x000fe400078c08ff */
[-C--:B-1----:R-:W-:Y:S01]  /*27e0*/  LEA.HI.X.SX32 R11, R4, R20.reuse, 0x1, P2 ;  /* 0x00000014040b7211 */ /* 0x082fe200010f0eff */
[----:B------:R-:W-:Y:S01]  /*27f0*/  IMAD R4, R35, 0x2, R8 ;  /* 0x0000000223047824 */ /* 0x000fe200078e0208 */
[----:B------:R-:W-:-:S02]  /*2800*/  LEA.HI.X.SX32 R25, R2, R20, 0x1, P4 ;  /* 0x0000001402197211 */ /* 0x000fc400020f0eff */
[----:B------:R-:W-:Y:S01]  /*2810*/  ISETP.LT.AND P4, PT, R18, c[0x0][0x17c], !P0 ;  /* 0x00005f0012007a0c */ /* 0x000fe20004781270 */
[----:B------:R-:W-:Y:S01]  /*2820*/  IMAD R2, R35, 0x2, R4 ;  /* 0x0000000223027824 */ /* 0x000fe200078e0204 */
[C---:B--2---:R-:W-:Y:S02]  /*2830*/  LEA R12, P2, R4.reuse, R19, 0x1 ;  /* 0x00000013040c7211 */ /* 0x044fe400078408ff */
[----:B------:R-:W-:Y:S02]  /*2840*/  PRMT R5, R3, 0x7632, R5 ;  /* 0x0000763203057816 */ /* 0x000fe40000000005 */
[----:B------:R-:W-:Y:S02]  /*2850*/  LEA.HI.X.SX32 R13, R4, R20, 0x1, P2 ;  /* 0x00000014040d7211 */ /* 0x000fe400010f0eff */
[----:B------:R-:W-:Y:S01]  /*2860*/  ISETP.LT.AND P2, PT, R0, c[0x0][0x17c], !P0 ;  /* 0x00005f0000007a0c */ /* 0x000fe20004741270 */
[----:B------:R0:W-:Y:S01]  /*2870*/  @P5 STG.E.U16 [R10.64], R5 ;  /* 0x000000050a005986 */ /* 0x0001e2000c101506 */
[----:B------:R-:W-:-:S02]  /*2880*/  ISETP.LT.AND P0, PT, R48, c[0x0][0x17c], !P0 ;  /* 0x00005f0030007a0c */ /* 0x000fc40004701270 */
[-C--:B------:R-:W-:Y:S02]  /*2890*/  LEA.HI.X.SX32 R27, R6, R20.reuse, 0x1, P6 ;  /* 0x00000014061b7211 */ /* 0x080fe400030f0eff */
[C---:B------:R-:W-:Y:S02]  /*28a0*/  LEA R22, P6, R8.reuse, R19, 0x1 ;  /* 0x0000001308167211 */ /* 0x040fe400078c08ff */
[----:B------:R-:W-:Y:S02]  /*28b0*/  PRMT R0, R5, 0x7632, R0 ;  /* 0x0000763205007816 */ /* 0x000fe40000000000 */
[----:B------:R-:W-:Y:S02]  /*28c0*/  PRMT R7, R7, 0x7632, R7 ;  /* 0x0000763207077816 */ /* 0x000fe40000000007 */
[----:B------:R-:W-:Y:S01]  /*28d0*/  LEA.HI.X.SX32 R23, R8, R20, 0x1, P6 ;  /* 0x0000001408177211 */ /* 0x000fe200030f0eff */
[----:B------:R0:W-:Y:S01]  /*28e0*/  @P4 STG.E.U16 [R24.64], R0 ;  /* 0x0000000018004986 */ /* 0x0001e2000c101506 */
[----:B------:R-:W-:-:S02]  /*28f0*/  PRMT R9, R9, 0x7632, R9 ;  /* 0x0000763209097816 */ /* 0x000fc40000000009 */
[----:B------:R-:W-:Y:S01]  /*2900*/  PRMT R6, R15, 0x7632, R6 ;  /* 0x000076320f067816 */ /* 0x000fe20000000006 */
[----:B------:R0:W-:Y:S01]  /*2910*/  @P3 STG.E.U16 [R26.64], R7 ;  /* 0x000000071a003986 */ /* 0x0001e2000c101506 */
[----:B------:R-:W-:-:S03]  /*2920*/  LEA R18, P6, R2, R19, 0x1 ;  /* 0x0000001302127211 */ /* 0x000fc600078c08ff */
[----:B------:R0:W-:Y:S01]  /*2930*/  @P2 STG.E.U16 [R22.64], R9 ;  /* 0x0000000916002986 */ /* 0x0001e2000c101506 */
[----:B------:R-:W-:-:S03]  /*2940*/  LEA.HI.X.SX32 R19, R2, R20, 0x1, P6 ;  /* 0x0000001402137211 */ /* 0x000fc600030f0eff */
[----:B------:R0:W-:Y:S01]  /*2950*/  @P1 STG.E.U16 [R12.64], R6 ;  /* 0x000000060c001986 */ /* 0x0001e2000c101506 */
[----:B------:R-:W-:Y:S05]  /*2960*/  @!P0 EXIT ;  /* 0x000000000000894d */ /* 0x000fea0003800000 */
[----:B0-----:R-:W-:-:S05]  /*2970*/  PRMT R9, R17, 0x7632, R9 ;  /* 0x0000763211097816 */ /* 0x001fca0000000009 */
[----:B------:R-:W-:Y:S01]  /*2980*/  STG.E.U16 [R18.64], R9 ;  /* 0x0000000912007986 */ /* 0x000fe2000c101506 */
[----:B------:R-:W-:Y:S05]  /*2990*/  EXIT ;  /* 0x000000000000794d */ /* 0x000fea0003800000 */
.L_x_3:
[----:B------:R-:W-:-:S00]  /*29a0*/  BRA `(.L_x_3) ;  /* 0xfffffff000007947 */ /* 0x000fc0000383ffff */
[----:B------:R-:W-:-:S00]  /*29b0*/  NOP ;  /* 0x0000000000007918 */ /* 0x000fc00000000000 */
        /* <DEDUP_REMOVED lines=12> */
.L_x_4:


//--------------------- .nv.shared.matmul_kernel  --------------------------
	.section	.nv.shared.matmul_kernel,"aw",@nobits
	.sectionflags	@""
	.align	16
